	.headerflags	@"EF_CUDA_TEXMODE_UNIFIED EF_CUDA_64BIT_ADDRESS EF_CUDA_ACCELERATORS EF_CUDA_SM90 EF_CUDA_VIRTUAL_SM(EF_CUDA_SM90)"
	.elftype	@"ET_EXEC"


//--------------------- .nv.info                  --------------------------
	.section	.nv.info,"",@"SHT_CUDA_INFO"
	.align	4


	//----- nvinfo : EIATTR_REGCOUNT
	.align		4
        /*0000*/ 	.byte	0x04, 0x2f
        /*0002*/ 	.short	(.L_1 - .L_0)
	.align		4
.L_0:
        /*0004*/ 	.word	index@(triton_mm)
        /*0008*/ 	.word	0x000000a8


	//----- nvinfo : EIATTR_MIN_STACK_SIZE
	.align		4
.L_1:
        /*000c*/ 	.byte	0x04, 0x12
        /*000e*/ 	.short	(.L_3 - .L_2)
	.align		4
.L_2:
        /*0010*/ 	.word	index@(triton_mm)
        /*0014*/ 	.word	0x00000000


	//----- nvinfo : EIATTR_FRAME_SIZE
	.align		4
.L_3:
        /*0018*/ 	.byte	0x04, 0x11
        /*001a*/ 	.short	(.L_5 - .L_4)
	.align		4
.L_4:
        /*001c*/ 	.word	index@(triton_mm)
        /*0020*/ 	.word	0x00000000


	//----- nvinfo : EIATTR_MIN_STACK_SIZE
	.align		4
.L_5:
        /*0024*/ 	.byte	0x04, 0x12
        /*0026*/ 	.short	(.L_7 - .L_6)
	.align		4
.L_6:
        /*0028*/ 	.word	index@(triton_mm)
        /*002c*/ 	.word	0x00000000
.L_7:


//--------------------- .nv.info.triton_mm        --------------------------
	.section	.nv.info.triton_mm,"",@"SHT_CUDA_INFO"
	.sectionflags	@""
	.align	4


	//----- nvinfo : EIATTR_CUDA_API_VERSION
	.align		4
        /*0000*/ 	.byte	0x04, 0x37
        /*0002*/ 	.short	(.L_9 - .L_8)
.L_8:
        /*0004*/ 	.word	0x0000007c


	//----- nvinfo : EIATTR_KPARAM_INFO
	.align		4
.L_9:
        /*0008*/ 	.byte	0x04, 0x17
        /*000a*/ 	.short	(.L_11 - .L_10)
.L_10:
        /*000c*/ 	.word	0x00000000
        /*0010*/ 	.short	0x0003
        /*0012*/ 	.short	0x0018
        /*0014*/ 	.byte	0x00, 0xf0, 0x11, 0x00


	//----- nvinfo : EIATTR_KPARAM_INFO
	.align		4
.L_11:
        /*0018*/ 	.byte	0x04, 0x17
        /*001a*/ 	.short	(.L_13 - .L_12)
.L_12:
        /*001c*/ 	.word	0x00000000
        /*0020*/ 	.short	0x0002
        /*0022*/ 	.short	0x0010
        /*0024*/ 	.byte	0x00, 0xf0, 0x21, 0x00


	//----- nvinfo : EIATTR_KPARAM_INFO
	.align		4
.L_13:
        /*0028*/ 	.byte	0x04, 0x17
        /*002a*/ 	.short	(.L_15 - .L_14)
.L_14:
        /*002c*/ 	.word	0x00000000
        /*0030*/ 	.short	0x0001
        /*0032*/ 	.short	0x0008
        /*0034*/ 	.byte	0x00, 0xf0, 0x21, 0x00


	//----- nvinfo : EIATTR_KPARAM_INFO
	.align		4
.L_15:
        /*0038*/ 	.byte	0x04, 0x17
        /*003a*/ 	.short	(.L_17 - .L_16)
.L_16:
        /*003c*/ 	.word	0x00000000
        /*0040*/ 	.short	0x0000
        /*0042*/ 	.short	0x0000
        /*0044*/ 	.byte	0x00, 0xf0, 0x21, 0x00


	//----- nvinfo : EIATTR_SPARSE_MMA_MASK
	.align		4
.L_17:
        /*0048*/ 	.byte	0x03, 0x50
        /*004a*/ 	.short	0x0000


	//----- nvinfo : EIATTR_MAXREG_COUNT
	.align		4
        /*004c*/ 	.byte	0x03, 0x1b
        /*004e*/ 	.short	0x00ff


	//----- nvinfo : EIATTR_COOP_GROUP_MASK_REGIDS
	.align		4
        /*0050*/ 	.byte	0x04, 0x29
        /*0052*/ 	.short	(.L_19 - .L_18)


	//   ....[0]....
.L_18:
        /*0054*/ 	.word	0xffffffff


	//----- nvinfo : EIATTR_COOP_GROUP_INSTR_OFFSETS
	.align		4
.L_19:
        /*0058*/ 	.byte	0x04, 0x28
        /*005a*/ 	.short	(.L_21 - .L_20)


	//   ....[0]....
.L_20:
        /*005c*/ 	.word	0x00001120


	//----- nvinfo : EIATTR_EXIT_INSTR_OFFSETS
	.align		4
.L_21:
        /*0060*/ 	.byte	0x04, 0x1c
        /*0062*/ 	.short	(.L_23 - .L_22)


	//   ....[0]....
.L_22:
        /*0064*/ 	.word	0x00000040


	//   ....[1]....
        /*0068*/ 	.word	0x000025a0


	//   ....[2]....
        /*006c*/ 	.word	0x000025f0


	//----- nvinfo : EIATTR_MAX_THREADS
	.align		4
.L_23:
        /*0070*/ 	.byte	0x04, 0x05
        /*0072*/ 	.short	(.L_25 - .L_24)
.L_24:
        /*0074*/ 	.word	0x00000080
        /*0078*/ 	.word	0x00000001
        /*007c*/ 	.word	0x00000001


	//----- nvinfo : EIATTR_CBANK_PARAM_SIZE
	.align		4
.L_25:
        /*0080*/ 	.byte	0x03, 0x19
        /*0082*/ 	.short	0x001c


	//----- nvinfo : EIATTR_PARAM_CBANK
	.align		4
        /*0084*/ 	.byte	0x04, 0x0a
        /*0086*/ 	.short	(.L_27 - .L_26)
	.align		4
.L_26:
        /*0088*/ 	.word	index@(.nv.constant0.triton_mm)
        /*008c*/ 	.short	0x0210
        /*008e*/ 	.short	0x001c


	//----- nvinfo : EIATTR_SW_WAR
	.align		4
.L_27:
        /*0090*/ 	.byte	0x04, 0x36
        /*0092*/ 	.short	(.L_29 - .L_28)
.L_28:
        /*0094*/ 	.word	0x00000008
.L_29:


//--------------------- .nv.callgraph             --------------------------
	.section	.nv.callgraph,"",@"SHT_CUDA_CALLGRAPH"
	.align	4
	.sectionentsize	8
	.align		4
        /*0000*/ 	.word	0x00000000
	.align		4
        /*0004*/ 	.word	0xffffffff
	.align		4
        /*0008*/ 	.word	0x00000000
	.align		4
        /*000c*/ 	.word	0xfffffffe
	.align		4
        /*0010*/ 	.word	0x00000000
	.align		4
        /*0014*/ 	.word	0xfffffffd
	.align		4
        /*0018*/ 	.word	0x00000000
	.align		4
        /*001c*/ 	.word	0xfffffffc


//--------------------- .text.triton_mm           --------------------------
	.section	.text.triton_mm,"ax",@progbits
	.sectionflags	@"SHF_BARRIERS=1"
	.align	128
        .global         triton_mm
        .type           triton_mm,@function
        .size           triton_mm,(.L_x_2 - triton_mm)
        .other          triton_mm,@"STO_CUDA_ENTRY STV_DEFAULT"
triton_mm:
.text.triton_mm:
[----:B------:R-:W1:Y:S02]  /*0000*/  LDC R1, c[0x0][0x28] ;  /* 0x00000a00ff017b82 */ /* 0x000e640000000800 */
[----:B------:R-:W2:Y:S02]  /*0010*/  LDC R0, c[0x0][0x228] ;  /* 0x00008a00ff007b82 */ /* 0x000ea40000000800 */
[----:B--2---:R-:W-:-:S05]  /*0020*/  IMAD R2, R0, 0xc00, RZ ;  /* 0x00000c0000027824 */ /* 0x004fca00078e02ff */
[----:B------:R-:W-:-:S13]  /*0030*/  ISETP.NE.AND P0, PT, R2, RZ, PT ;  /* 0x000000ff0200720c */ /* 0x000fda0003f05270 */
[----:B------:R-:W-:Y:S05]  /*0040*/  @!P0 EXIT ;  /* 0x000000000000894d */ /* 0x000fea0003800000 */
[----:B------:R-:W2:Y:S01]  /*0050*/  S2R R10, SR_CTAID.X ;  /* 0x00000000000a7919 */ /* 0x000ea20000002500 */
[----:B------:R-:W-:Y:S01]  /*0060*/  VIADD R2, R0, 0x7f ;  /* 0x0000007f00027836 */ /* 0x000fe20000000000 */
[----:B------:R-:W-:Y:S01]  /*0070*/  IABS R15, R0 ;  /* 0x00000000000f7213 */ /* 0x000fe20000000000 */
[----:B------:R-:W3:Y:S01]  /*0080*/  S2UR UR18, SR_CgaCtaId ;  /* 0x00000000001279c3 */ /* 0x000ee20000008800 */
[----:B------:R-:W4:Y:S01]  /*0090*/  S2R R18, SR_TID.X ;  /* 0x0000000000127919 */ /* 0x000f220000002100 */
[----:B------:R-:W-:Y:S01]  /*00a0*/  UMOV UR4, 0x400 ;  /* 0x0000040000047882 */ /* 0x000fe20000000000 */
[----:B------:R-:W-:Y:S01]  /*00b0*/  SHF.R.S32.HI R3, RZ, 0x1f, R2 ;  /* 0x0000001fff037819 */ /* 0x000fe20000011402 */
[----:B------:R-:W-:Y:S01]  /*00c0*/  ULDC.64 UR22, c[0x0][0x208] ;  /* 0x0000820000167ab9 */ /* 0x000fe20000000a00 */
[----:B------:R-:W-:Y:S02]  /*00d0*/  CS2R R88, SRZ ;  /* 0x0000000000587805 */ /* 0x000fe4000001ff00 */
[----:B------:R-:W-:-:S02]  /*00e0*/  CS2R R90, SRZ ;  /* 0x00000000005a7805 */ /* 0x000fc4000001ff00 */
[----:B------:R-:W-:Y:S02]  /*00f0*/  LEA.HI R3, R3, R2, RZ, 0x7 ;  /* 0x0000000203037211 */ /* 0x000fe400078f38ff */
[----:B------:R-:W-:Y:S02]  /*0100*/  CS2R R92, SRZ ;  /* 0x00000000005c7805 */ /* 0x000fe4000001ff00 */
[----:B------:R-:W-:Y:S02]  /*0110*/  CS2R R94, SRZ ;  /* 0x00000000005e7805 */ /* 0x000fe4000001ff00 */
[----:B------:R-:W-:Y:S02]  /*0120*/  CS2R R96, SRZ ;  /* 0x0000000000607805 */ /* 0x000fe4000001ff00 */
[----:B------:R-:W-:Y:S02]  /*0130*/  CS2R R98, SRZ ;  /* 0x0000000000627805 */ /* 0x000fe4000001ff00 */
[----:B------:R-:W-:-:S02]  /*0140*/  CS2R R100, SRZ ;  /* 0x0000000000647805 */ /* 0x000fc4000001ff00 */
[----:B------:R-:W-:Y:S02]  /*0150*/  CS2R R102, SRZ ;  /* 0x0000000000667805 */ /* 0x000fe4000001ff00 */
        /* <DEDUP_REMOVED lines=9> */
[----:B------:R-:W-:Y:S01]  /*01f0*/  CS2R R122, SRZ ;  /* 0x00000000007a7805 */ /* 0x000fe2000001ff00 */
[----:B---3--:R-:W-:Y:S01]  /*0200*/  UPRMT UR18, UR18, 0x654, UR4 ;  /* 0x0000065412127896 */ /* 0x008fe20008000004 */
[----:B------:R-:W-:-:S02]  /*0210*/  CS2R R124, SRZ ;  /* 0x00000000007c7805 */ /* 0x000fc4000001ff00 */
[----:B------:R-:W-:Y:S02]  /*0220*/  CS2R R126, SRZ ;  /* 0x00000000007e7805 */ /* 0x000fe4000001ff00 */
[----:B------:R-:W-:Y:S02]  /*0230*/  CS2R R128, SRZ ;  /* 0x0000000000807805 */ /* 0x000fe4000001ff00 */
[----:B------:R-:W-:Y:S01]  /*0240*/  CS2R R130, SRZ ;  /* 0x0000000000827805 */ /* 0x000fe2000001ff00 */
[C---:B--2---:R-:W-:Y:S01]  /*0250*/  IMAD.HI R4, R10.reuse, 0x2aaaaaab, RZ ;  /* 0x2aaaaaab0a047827 */ /* 0x044fe200078e02ff */
[----:B------:R-:W-:Y:S02]  /*0260*/  ISETP.GE.AND P2, PT, R10, RZ, PT ;  /* 0x000000ff0a00720c */ /* 0x000fe40003f46270 */
[----:B------:R-:W-:Y:S02]  /*0270*/  CS2R R132, SRZ ;  /* 0x0000000000847805 */ /* 0x000fe4000001ff00 */
[----:B------:R-:W-:-:S02]  /*0280*/  CS2R R134, SRZ ;  /* 0x0000000000867805 */ /* 0x000fc4000001ff00 */
[----:B----4-:R-:W-:Y:S02]  /*0290*/  SHF.R.U32.HI R155, RZ, 0x4, R18 ;  /* 0x00000004ff9b7819 */ /* 0x010fe40000011612 */
[----:B------:R-:W-:Y:S02]  /*02a0*/  CS2R R136, SRZ ;  /* 0x0000000000887805 */ /* 0x000fe4000001ff00 */
[----:B------:R-:W-:Y:S02]  /*02b0*/  SHF.R.U32.HI R5, RZ, 0x1f, R4 ;  /* 0x0000001fff057819 */ /* 0x000fe40000011604 */
[----:B------:R-:W-:Y:S02]  /*02c0*/  CS2R R138, SRZ ;  /* 0x00000000008a7805 */ /* 0x000fe4000001ff00 */
[----:B------:R-:W-:Y:S02]  /*02d0*/  SGXT.U32 R155, R155, 0x3 ;  /* 0x000000039b9b781a */ /* 0x000fe40000000000 */
[----:B------:R-:W-:-:S02]  /*02e0*/  CS2R R140, SRZ ;  /* 0x00000000008c7805 */ /* 0x000fc4000001ff00 */
[----:B------:R-:W-:Y:S02]  /*02f0*/  LEA.HI.SX32 R5, R4, R5, 0x1b ;  /* 0x0000000504057211 */ /* 0x000fe400078fdaff */
[----:B------:R-:W-:Y:S02]  /*0300*/  CS2R R142, SRZ ;  /* 0x00000000008e7805 */ /* 0x000fe4000001ff00 */
[----:B------:R-:W-:Y:S02]  /*0310*/  SHF.R.U32.HI R160, RZ, 0x5, R18 ;  /* 0x00000005ffa07819 */ /* 0x000fe40000011612 */
[----:B------:R-:W-:Y:S02]  /*0320*/  CS2R R144, SRZ ;  /* 0x0000000000907805 */ /* 0x000fe4000001ff00 */
[----:B------:R-:W-:Y:S01]  /*0330*/  CS2R R146, SRZ ;  /* 0x0000000000927805 */ /* 0x000fe2000001ff00 */
[C---:B------:R-:W-:Y:S01]  /*0340*/  IMAD.SHL.U32 R4, R5.reuse, 0x8, RZ ;  /* 0x0000000805047824 */ /* 0x040fe200078e00ff */
[----:B------:R-:W-:Y:S01]  /*0350*/  CS2R R148, SRZ ;  /* 0x0000000000947805 */ /* 0x000fe2000001ff00 */
[----:B------:R-:W-:Y:S01]  /*0360*/  IMAD R5, R5, -0xc0, R10 ;  /* 0xffffff4005057824 */ /* 0x000fe200078e020a */
[----:B------:R-:W-:-:S02]  /*0370*/  CS2R R150, SRZ ;  /* 0x0000000000967805 */ /* 0x000fc4000001ff00 */
[----:B------:R-:W-:Y:S02]  /*0380*/  CS2R R26, SRZ ;  /* 0x00000000001a7805 */ /* 0x000fe4000001ff00 */
[----:B------:R-:W-:Y:S02]  /*0390*/  LEA.HI.SX32 R3, R3, -R4, 0x19 ;  /* 0x8000000403037211 */ /* 0x000fe400078fcaff */
[----:B------:R-:W-:Y:S02]  /*03a0*/  CS2R R28, SRZ ;  /* 0x00000000001c7805 */ /* 0x000fe4000001ff00 */
[----:B------:R-:W-:Y:S02]  /*03b0*/  IABS R12, R5 ;  /* 0x00000005000c7213 */ /* 0x000fe40000000000 */
[----:B------:R-:W-:Y:S02]  /*03c0*/  CS2R R30, SRZ ;  /* 0x00000000001e7805 */ /* 0x000fe4000001ff00 */
[----:B------:R-:W-:-:S02]  /*03d0*/  VIMNMX R6, R3, 0x8, PT ;  /* 0x0000000803067848 */ /* 0x000fc40003fe0100 */
[----:B------:R-:W-:Y:S02]  /*03e0*/  CS2R R32, SRZ ;  /* 0x0000000000207805 */ /* 0x000fe4000001ff00 */
[----:B------:R-:W-:Y:S02]  /*03f0*/  CS2R R34, SRZ ;  /* 0x0000000000227805 */ /* 0x000fe4000001ff00 */
[----:B------:R-:W-:Y:S02]  /*0400*/  CS2R R36, SRZ ;  /* 0x0000000000247805 */ /* 0x000fe4000001ff00 */
[-C--:B------:R-:W-:Y:S02]  /*0410*/  IABS R11, R6.reuse ;  /* 0x00000006000b7213 */ /* 0x080fe40000000000 */
[----:B------:R-:W-:Y:S02]  /*0420*/  CS2R R38, SRZ ;  /* 0x0000000000267805 */ /* 0x000fe4000001ff00 */
[----:B------:R-:W-:-:S02]  /*0430*/  LOP3.LUT R5, R5, R6, RZ, 0x3c, !PT ;  /* 0x0000000605057212 */ /* 0x000fc400078e3cff */
[----:B------:R-:W-:Y:S01]  /*0440*/  CS2R R40, SRZ ;  /* 0x0000000000287805 */ /* 0x000fe2000001ff00 */
[----:B------:R-:W2:Y:S01]  /*0450*/  I2F.RP R7, R11 ;  /* 0x0000000b00077306 */ /* 0x000ea20000209400 */
[----:B------:R-:W-:Y:S02]  /*0460*/  CS2R R42, SRZ ;  /* 0x00000000002a7805 */ /* 0x000fe4000001ff00 */
[----:B------:R-:W-:Y:S02]  /*0470*/  ISETP.GE.AND P4, PT, R5, RZ, PT ;  /* 0x000000ff0500720c */ /* 0x000fe40003f86270 */
[----:B------:R-:W-:Y:S02]  /*0480*/  CS2R R44, SRZ ;  /* 0x00000000002c7805 */ /* 0x000fe4000001ff00 */
[----:B------:R-:W-:Y:S02]  /*0490*/  LOP3.LUT R5, RZ, R6, RZ, 0x33, !PT ;  /* 0x00000006ff057212 */ /* 0x000fe400078e33ff */
        /* <DEDUP_REMOVED lines=9> */
[----:B------:R-:W-:Y:S01]  /*0530*/  CS2R R64, SRZ ;  /* 0x0000000000407805 */ /* 0x000fe2000001ff00 */
[----:B--2---:R-:W2:Y:S01]  /*0540*/  MUFU.RCP R7, R7 ;  /* 0x0000000700077308 */ /* 0x004ea20000001000 */
        /* <DEDUP_REMOVED lines=10> */
[----:B------:R-:W-:Y:S02]  /*05f0*/  LOP3.LUT R160, R160, 0x7fffffc, RZ, 0xc0, !PT ;  /* 0x07fffffca0a07812 */ /* 0x000fe400078ec0ff */
[----:B------:R-:W-:Y:S01]  /*0600*/  CS2R R86, SRZ ;  /* 0x0000000000567805 */ /* 0x000fe2000001ff00 */
[----:B------:R-:W-:Y:S01]  /*0610*/  UMOV UR19, 0x1 ;  /* 0x0000000100137882 */ /* 0x000fe20000000000 */
[----:B------:R-:W-:Y:S01]  /*0620*/  UMOV UR20, 0xffffffff ;  /* 0xffffffff00147882 */ /* 0x000fe20000000000 */
[----:B--2---:R-:W-:Y:S01]  /*0630*/  VIADD R2, R7, 0xffffffe ;  /* 0x0ffffffe07027836 */ /* 0x004fe20000000000 */
[----:B------:R-:W-:Y:S01]  /*0640*/  IABS R7, R10 ;  /* 0x0000000a00077213 */ /* 0x000fe20000000000 */
[----:B------:R-:W-:Y:S01]  /*0650*/  UMOV UR4, URZ ;  /* 0x0000003f00047c82 */ /* 0x000fe20008000000 */
[----:B------:R-:W-:Y:S01]  /*0660*/  UPLOP3.LUT UP0, UPT, UPT, UPT, UPT, 0x80, 0x0 ;  /* 0x000000000000789c */ /* 0x000fe20003f0f070 */
[----:B------:R2:W3:Y:S01]  /*0670*/  F2I.FTZ.U32.TRUNC.NTZ R3, R2 ;  /* 0x0000000200037305 */ /* 0x0004e2000021f000 */
[----:B------:R-:W-:Y:S01]  /*0680*/  UMOV UR5, URZ ;  /* 0x0000003f00057c82 */ /* 0x000fe20008000000 */
[----:B--2---:R-:W-:-:S02]  /*0690*/  IMAD.MOV.U32 R2, RZ, RZ, RZ ;  /* 0x000000ffff027224 */ /* 0x004fc400078e00ff */
[----:B---3--:R-:W-:-:S04]  /*06a0*/  IMAD.MOV R8, RZ, RZ, -R3 ;  /* 0x000000ffff087224 */ /* 0x008fc800078e0a03 */
[----:B------:R-:W-:Y:S01]  /*06b0*/  IMAD R9, R8, R11, RZ ;  /* 0x0000000b08097224 */ /* 0x000fe200078e02ff */
[----:B------:R-:W-:-:S03]  /*06c0*/  IABS R8, R6 ;  /* 0x0000000600087213 */ /* 0x000fc60000000000 */
[----:B------:R-:W-:Y:S02]  /*06d0*/  IMAD.HI.U32 R3, R3, R9, R2 ;  /* 0x0000000903037227 */ /* 0x000fe400078e0002 */
[----:B------:R-:W2:Y:S02]  /*06e0*/  I2F.RP R9, R15 ;  /* 0x0000000f00097306 */ /* 0x000ea40000209400 */
[----:B------:R-:W-:Y:S02]  /*06f0*/  IMAD.MOV R13, RZ, RZ, -R8 ;  /* 0x000000ffff0d7224 */ /* 0x000fe400078e0a08 */
[----:B------:R-:W-:-:S04]  /*0700*/  IMAD.HI.U32 R2, R3, R7, RZ ;  /* 0x0000000703027227 */ /* 0x000fc800078e00ff */
[----:B------:R-:W-:Y:S02]  /*0710*/  IMAD R2, R2, R13, R7 ;  /* 0x0000000d02027224 */ /* 0x000fe400078e0207 */
[----:B------:R-:W-:-:S03]  /*0720*/  IMAD.HI.U32 R8, R3, R12, RZ ;  /* 0x0000000c03087227 */ /* 0x000fc600078e00ff */
[C---:B------:R-:W-:Y:S01]  /*0730*/  ISETP.GT.U32.AND P0, PT, R11.reuse, R2, PT ;  /* 0x000000020b00720c */ /* 0x040fe20003f04070 */
[----:B------:R-:W-:Y:S01]  /*0740*/  IMAD R7, R8, R13, R12 ;  /* 0x0000000d08077224 */ /* 0x000fe200078e020c */
[----:B--2---:R-:W2:Y:S04]  /*0750*/  MUFU.RCP R9, R9 ;  /* 0x0000000900097308 */ /* 0x004ea80000001000 */
[----:B------:R-:W-:-:S07]  /*0760*/  ISETP.GT.U32.AND P3, PT, R11, R7, PT ;  /* 0x000000070b00720c */ /* 0x000fce0003f64070 */
[----:B------:R-:W-:Y:S02]  /*0770*/  @!P0 IMAD.IADD R2, R2, 0x1, -R11 ;  /* 0x0000000102028824 */ /* 0x000fe400078e0a0b */
[----:B--2---:R-:W-:-:S03]  /*0780*/  VIADD R3, R9, 0xffffffe ;  /* 0x0ffffffe09037836 */ /* 0x004fc60000000000 */
[----:B------:R-:W-:Y:S01]  /*0790*/  ISETP.GT.U32.AND P0, PT, R11, R2, PT ;  /* 0x000000020b00720c */ /* 0x000fe20003f04070 */
[----:B------:R-:W-:Y:S02]  /*07a0*/  @!P3 IMAD.IADD R7, R7, 0x1, -R11 ;  /* 0x000000010707b824 */ /* 0x000fe400078e0a0b */
[----:B------:R-:W-:Y:S01]  /*07b0*/  @!P3 VIADD R8, R8, 0x1 ;  /* 0x000000010808b836 */ /* 0x000fe20000000000 */
[----:B------:R-:W2:Y:S02]  /*07c0*/  F2I.FTZ.U32.TRUNC.NTZ R3, R3 ;  /* 0x0000000300037305 */ /* 0x000ea4000021f000 */
[----:B------:R-:W-:-:S07]  /*07d0*/  ISETP.GE.U32.AND P1, PT, R7, R11, PT ;  /* 0x0000000b0700720c */ /* 0x000fce0003f26070 */
[----:B------:R-:W-:Y:S01]  /*07e0*/  @!P0 IMAD.IADD R2, R2, 0x1, -R11 ;  /* 0x0000000102028824 */ /* 0x000fe200078e0a0b */
[----:B------:R-:W-:Y:S02]  /*07f0*/  ISETP.NE.AND P0, PT, R6, RZ, PT ;  /* 0x000000ff0600720c */ /* 0x000fe40003f05270 */
[----:B------:R-:W-:Y:S01]  /*0800*/  SHF.R.U32.HI R6, RZ, 0x2, R18 ;  /* 0x00000002ff067819 */ /* 0x000fe20000011612 */
[----:B------:R-:W-:Y:S02]  /*0810*/  @!P2 IMAD.MOV R2, RZ, RZ, -R2 ;  /* 0x000000ffff02a224 */ /* 0x000fe400078e0a02 */
[----:B------:R-:W-:Y:S01]  /*0820*/  @P1 VIADD R8, R8, 0x1 ;  /* 0x0000000108081836 */ /* 0x000fe20000000000 */
[----:B------:R-:W-:Y:S01]  /*0830*/  SGXT.U32 R6, R6, 0x5 ;  /* 0x000000050606781a */ /* 0x000fe20000000000 */
[----:B--2---:R-:W-:Y:S01]  /*0840*/  IMAD.MOV R9, RZ, RZ, -R3 ;  /* 0x000000ffff097224 */ /* 0x004fe200078e0a03 */
[C---:B------:R-:W-:Y:S01]  /*0850*/  SEL R7, R5.reuse, R2, !P0 ;  /* 0x0000000205077207 */ /* 0x040fe20004000000 */
[----:B------:R-:W-:Y:S01]  /*0860*/  @!P4 IMAD.MOV R8, RZ, RZ, -R8 ;  /* 0x000000ffff08c224 */ /* 0x000fe200078e0a08 */
[C---:B------:R-:W-:Y:S01]  /*0870*/  LOP3.LUT R154, R6.reuse, 0x20, RZ, 0xfc, !PT ;  /* 0x00000020069a7812 */ /* 0x040fe200078efcff */
[----:B------:R-:W-:Y:S01]  /*0880*/  IMAD.MOV.U32 R2, RZ, RZ, R9 ;  /* 0x000000ffff027224 */ /* 0x000fe200078e0009 */
[----:B------:R-:W-:Y:S01]  /*0890*/  LOP3.LUT R156, R6, 0x40, RZ, 0xfc, !PT ;  /* 0x00000040069c7812 */ /* 0x000fe200078efcff */
[----:B------:R-:W-:Y:S01]  /*08a0*/  IMAD.IADD R4, R4, 0x1, R7 ;  /* 0x0000000104047824 */ /* 0x000fe200078e0207 */
[----:B------:R-:W-:Y:S01]  /*08b0*/  SEL R157, R5, R8, !P0 ;  /* 0x00000008059d7207 */ /* 0x000fe20004000000 */
[----:B------:R-:W-:Y:S01]  /*08c0*/  IMAD R7, R2, R15, RZ ;  /* 0x0000000f02077224 */ /* 0x000fe200078e02ff */
[----:B------:R-:W-:Y:S01]  /*08d0*/  LOP3.LUT R158, R6, 0x60, RZ, 0xfc, !PT ;  /* 0x00000060069e7812 */ /* 0x000fe200078efcff */
[----:B------:R-:W-:-:S02]  /*08e0*/  IMAD.SHL.U32 R4, R4, 0x80, RZ ;  /* 0x0000008004047824 */ /* 0x000fc400078e00ff */
[----:B------:R-:W-:Y:S02]  /*08f0*/  IMAD.MOV.U32 R2, RZ, RZ, RZ ;  /* 0x000000ffff027224 */ /* 0x000fe400078e00ff */
[----:B------:R-:W-:Y:S01]  /*0900*/  IMAD.SHL.U32 R157, R157, 0x80, RZ ;  /* 0x000000809d9d7824 */ /* 0x000fe200078e00ff */
[----:B------:R-:W-:Y:S01]  /*0910*/  LOP3.LUT R5, R4, 0x20, R6, 0xfe, !PT ;  /* 0x0000002004057812 */ /* 0x000fe200078efe06 */
[----:B------:R-:W-:Y:S01]  /*0920*/  IMAD.HI.U32 R2, R3, R7, R2 ;  /* 0x0000000703027227 */ /* 0x000fe200078e0002 */
[----:B------:R-:W-:Y:S02]  /*0930*/  LOP3.LUT R3, R4, R6, RZ, 0xfc, !PT ;  /* 0x0000000604037212 */ /* 0x000fe400078efcff */
[----:B------:R-:W-:Y:S02]  /*0940*/  LOP3.LUT R7, R4, 0x40, R6, 0xfe, !PT ;  /* 0x0000004004077812 */ /* 0x000fe400078efe06 */
[----:B------:R-:W-:Y:S02]  /*0950*/  IABS R8, R3 ;  /* 0x0000000300087213 */ /* 0x000fe40000000000 */
[----:B------:R-:W-:-:S02]  /*0960*/  LOP3.LUT R16, R4, 0x60, R6, 0xfe, !PT ;  /* 0x0000006004107812 */ /* 0x000fc400078efe06 */
[----:B------:R-:W-:Y:S01]  /*0970*/  ISETP.GE.AND P0, PT, R3, RZ, PT ;  /* 0x000000ff0300720c */ /* 0x000fe20003f06270 */
[----:B------:R-:W-:Y:S01]  /*0980*/  IMAD.HI.U32 R3, R2, R8, RZ ;  /* 0x0000000802037227 */ /* 0x000fe200078e00ff */
[----:B------:R-:W-:Y:S02]  /*0990*/  IABS R9, R5 ;  /* 0x0000000500097213 */ /* 0x000fe40000000000 */
[----:B------:R-:W-:Y:S01]  /*09a0*/  IABS R10, R7 ;  /* 0x00000007000a7213 */ /* 0x000fe20000000000 */
[----:B------:R-:W-:Y:S01]  /*09b0*/  IMAD.MOV R3, RZ, RZ, -R3 ;  /* 0x000000ffff037224 */ /* 0x000fe200078e0a03 */
[----:B------:R-:W-:Y:S02]  /*09c0*/  IABS R11, R16 ;  /* 0x00000010000b7213 */ /* 0x000fe40000000000 */
[----:B------:R-:W-:Y:S01]  /*09d0*/  LOP3.LUT R155, R4, R155, RZ, 0xfc, !PT ;  /* 0x0000009b049b7212 */ /* 0x000fe200078efcff */
[----:B------:R-:W-:Y:S01]  /*09e0*/  IMAD.HI.U32 R4, R2, R9, RZ ;  /* 0x0000000902047227 */ /* 0x000fe200078e00ff */
[----:B------:R-:W-:-:S02]  /*09f0*/  ISETP.GE.AND P2, PT, R5, RZ, PT ;  /* 0x000000ff0500720c */ /* 0x000fc40003f46270 */
[----:B------:R-:W-:Y:S01]  /*0a00*/  ISETP.GE.AND P1, PT, R7, RZ, PT ;  /* 0x000000ff0700720c */ /* 0x000fe20003f26270 */
[C---:B------:R-:W-:Y:S01]  /*0a10*/  IMAD.HI.U32 R5, R2.reuse, R10, RZ ;  /* 0x0000000a02057227 */ /* 0x040fe200078e00ff */
[----:B------:R-:W-:Y:S02]  /*0a20*/  LOP3.LUT R20, R157, 0x20, R6, 0xfe, !PT ;  /* 0x000000209d147812 */ /* 0x000fe400078efe06 */
[----:B------:R-:W-:Y:S01]  /*0a30*/  LOP3.LUT R17, R157, R6, RZ, 0xfc, !PT ;  /* 0x000000069d117212 */ /* 0x000fe200078efcff */
[----:B------:R-:W-:Y:S01]  /*0a40*/  IMAD.HI.U32 R7, R2, R11, RZ ;  /* 0x0000000b02077227 */ /* 0x000fe200078e00ff */
[----:B------:R-:W-:Y:S02]  /*0a50*/  LOP3.LUT R22, R157, 0x40, R6, 0xfe, !PT ;  /* 0x000000409d167812 */ /* 0x000fe400078efe06 */
[----:B------:R-:W-:Y:S01]  /*0a60*/  LOP3.LUT R24, R157, 0x60, R6, 0xfe, !PT ;  /* 0x000000609d187812 */ /* 0x000fe200078efe06 */
[----:B------:R-:W-:Y:S02]  /*0a70*/  IMAD R2, R15, R3, R8 ;  /* 0x000000030f027224 */ /* 0x000fe400078e0208 */
[----:B------:R-:W-:-:S02]  /*0a80*/  IMAD.MOV R4, RZ, RZ, -R4 ;  /* 0x000000ffff047224 */ /* 0x000fc400078e0a04 */
[----:B------:R-:W-:Y:S01]  /*0a90*/  IMAD.MOV R5, RZ, RZ, -R5 ;  /* 0x000000ffff057224 */ /* 0x000fe200078e0a05 */
[C---:B------:R-:W-:Y:S01]  /*0aa0*/  ISETP.GT.U32.AND P6, PT, R15.reuse, R2, PT ;  /* 0x000000020f00720c */ /* 0x040fe20003fc4070 */
[----:B------:R-:W-:Y:S02]  /*0ab0*/  IMAD.MOV R8, RZ, RZ, -R7 ;  /* 0x000000ffff087224 */ /* 0x000fe400078e0a07 */
[C---:B------:R-:W-:Y:S02]  /*0ac0*/  IMAD R4, R15.reuse, R4, R9 ;  /* 0x000000040f047224 */ /* 0x040fe400078e0209 */
[C---:B------:R-:W-:Y:S02]  /*0ad0*/  IMAD R7, R15.reuse, R5, R10 ;  /* 0x000000050f077224 */ /* 0x040fe400078e020a */
[C---:B------:R-:W-:Y:S01]  /*0ae0*/  IMAD R10, R15.reuse, R8, R11 ;  /* 0x000000080f0a7224 */ /* 0x040fe200078e020b */
[C---:B------:R-:W-:Y:S01]  /*0af0*/  ISETP.GT.U32.AND P3, PT, R15.reuse, R4, PT ;  /* 0x000000040f00720c */ /* 0x040fe20003f64070 */
[----:B------:R-:W-:Y:S01]  /*0b00*/  IMAD.SHL.U32 R3, R18, 0x8, RZ ;  /* 0x0000000812037824 */ /* 0x000fe200078e00ff */
[C---:B------:R-:W-:Y:S01]  /*0b10*/  ISETP.GT.U32.AND P4, PT, R15.reuse, R7, PT ;  /* 0x000000070f00720c */ /* 0x040fe20003f84070 */
[----:B------:R-:W-:Y:S01]  /*0b20*/  IMAD.HI R8, R20, 0x2aaaaaab, RZ ;  /* 0x2aaaaaab14087827 */ /* 0x000fe200078e02ff */
[----:B------:R-:W-:-:S02]  /*0b30*/  ISETP.GT.U32.AND P5, PT, R15, R10, PT ;  /* 0x0000000a0f00720c */ /* 0x000fc40003fa4070 */
[----:B------:R-:W-:Y:S01]  /*0b40*/  LOP3.LUT R159, R3, 0x18, R18, 0x48, !PT ;  /* 0x00000018039f7812 */ /* 0x000fe200078e4812 */
[----:B------:R-:W-:Y:S01]  /*0b50*/  @!P6 IMAD.IADD R2, R2, 0x1, -R15 ;  /* 0x000000010202e824 */ /* 0x000fe200078e0a0f */
[----:B------:R-:W-:Y:S01]  /*0b60*/  SHF.R.U32.HI R9, RZ, 0x1f, R8 ;  /* 0x0000001fff097819 */ /* 0x000fe20000011608 */
[----:B------:R-:W-:Y:S01]  /*0b70*/  IMAD.HI R5, R17, 0x2aaaaaab, RZ ;  /* 0x2aaaaaab11057827 */ /* 0x000fe200078e02ff */
[----:B------:R-:W-:Y:S02]  /*0b80*/  LOP3.LUT R3, R3, 0x18, RZ, 0xc0, !PT ;  /* 0x0000001803037812 */ /* 0x000fe400078ec0ff */
[----:B------:R-:W-:Y:S01]  /*0b90*/  ISETP.GT.U32.AND P6, PT, R15, R2, PT ;  /* 0x000000020f00720c */ /* 0x000fe20003fc4070 */
[----:B------:R-:W-:Y:S01]  /*0ba0*/  IMAD.HI R11, R22, 0x2aaaaaab, RZ ;  /* 0x2aaaaaab160b7827 */ /* 0x000fe200078e02ff */
[----:B------:R-:W-:-:S03]  /*0bb0*/  LEA.HI R9, R8, R9, RZ, 0x17 ;  /* 0x0000000908097211 */ /* 0x000fc600078fb8ff */
[----:B------:R-:W-:Y:S01]  /*0bc0*/  @!P3 IMAD.IADD R4, R4, 0x1, -R15 ;  /* 0x000000010404b824 */ /* 0x000fe200078e0a0f */
[----:B------:R-:W-:Y:S01]  /*0bd0*/  SHF.R.U32.HI R12, RZ, 0x1f, R11 ;  /* 0x0000001fff0c7819 */ /* 0x000fe2000001160b */
[--C-:B------:R-:W-:Y:S02]  /*0be0*/  @!P4 IMAD.IADD R7, R7, 0x1, -R15.reuse ;  /* 0x000000010707c824 */ /* 0x100fe400078e0a0f */
[----:B------:R-:W-:Y:S01]  /*0bf0*/  @!P5 IMAD.IADD R10, R10, 0x1, -R15 ;  /* 0x000000010a0ad824 */ /* 0x000fe200078e0a0f */
[C---:B------:R-:W-:Y:S01]  /*0c00*/  ISETP.GT.U32.AND P5, PT, R15.reuse, R4, PT ;  /* 0x000000040f00720c */ /* 0x040fe20003fa4070 */
[--C-:B------:R-:W-:Y:S01]  /*0c10*/  IMAD R154, R154, 0x20, R159.reuse ;  /* 0x000000209a9a7824 */ /* 0x100fe200078e029f */
[C---:B------:R-:W-:Y:S01]  /*0c20*/  ISETP.GT.U32.AND P4, PT, R15.reuse, R7, PT ;  /* 0x000000070f00720c */ /* 0x040fe20003f84070 */
[--C-:B------:R-:W-:Y:S01]  /*0c30*/  IMAD R156, R156, 0x20, R159.reuse ;  /* 0x000000209c9c7824 */ /* 0x100fe200078e029f */
[----:B------:R-:W-:Y:S01]  /*0c40*/  ISETP.GT.U32.AND P3, PT, R15, R10, PT ;  /* 0x0000000a0f00720c */ /* 0x000fe20003f64070 */
[--C-:B------:R-:W-:Y:S01]  /*0c50*/  IMAD R158, R158, 0x20, R159.reuse ;  /* 0x000000209e9e7824 */ /* 0x100fe200078e029f */
[----:B------:R-:W-:Y:S01]  /*0c60*/  LEA.HI R11, R11, R12, RZ, 0x17 ;  /* 0x0000000c0b0b7211 */ /* 0x000fe200078fb8ff */
[----:B------:R-:W-:Y:S01]  /*0c70*/  IMAD R159, R6, 0x20, R159 ;  /* 0x00000020069f7824 */ /* 0x000fe200078e029f */
[----:B------:R-:W-:Y:S01]  /*0c80*/  SHF.R.U32.HI R6, RZ, 0x1f, R5 ;  /* 0x0000001fff067819 */ /* 0x000fe20000011605 */
[----:B------:R-:W-:Y:S01]  /*0c90*/  @!P6 IMAD.IADD R2, R2, 0x1, -R15 ;  /* 0x000000010202e824 */ /* 0x000fe200078e0a0f */
[----:B------:R-:W-:Y:S01]  /*0ca0*/  ISETP.GE.AND P6, PT, R16, RZ, PT ;  /* 0x000000ff1000720c */ /* 0x000fe20003fc6270 */
[----:B------:R-:W-:Y:S01]  /*0cb0*/  IMAD R12, R9, -0xc00, R20 ;  /* 0xfffff400090c7824 */ /* 0x000fe200078e0214 */
[----:B------:R-:W-:Y:S01]  /*0cc0*/  LEA.HI R6, R5, R6, RZ, 0x17 ;  /* 0x0000000605067211 */ /* 0x000fe200078fb8ff */
[----:B------:R-:W2:Y:S01]  /*0cd0*/  LDC.64 R8, c[0x0][0x210] ;  /* 0x00008400ff087b82 */ /* 0x000ea20000000a00 */
[----:B------:R-:W-:Y:S01]  /*0ce0*/  IMAD.HI R13, R24, 0x2aaaaaab, RZ ;  /* 0x2aaaaaab180d7827 */ /* 0x000fe200078e02ff */
[----:B------:R-:W-:-:S02]  /*0cf0*/  LOP3.LUT R5, RZ, R0, RZ, 0x33, !PT ;  /* 0x00000000ff057212 */ /* 0x000fc400078e33ff */
[----:B------:R-:W-:Y:S01]  /*0d00*/  LEA R25, R158, UR18, 0x1 ;  /* 0x000000129e197c11 */ /* 0x000fe2000f8e08ff */
[----:B------:R-:W-:Y:S01]  /*0d10*/  IMAD R6, R6, -0xc00, R17 ;  /* 0xfffff40006067824 */ /* 0x000fe200078e0211 */
[----:B------:R-:W-:Y:S01]  /*0d20*/  SHF.R.U32.HI R14, RZ, 0x1f, R13 ;  /* 0x0000001fff0e7819 */ /* 0x000fe2000001160d */
[--C-:B------:R-:W-:Y:S01]  /*0d30*/  @!P5 IMAD.IADD R4, R4, 0x1, -R15.reuse ;  /* 0x000000010404d824 */ /* 0x100fe200078e0a0f */
[----:B------:R-:W3:Y:S01]  /*0d40*/  LDC.64 R16, c[0x0][0x218] ;  /* 0x00008600ff107b82 */ /* 0x000ee20000000a00 */
[--C-:B------:R-:W-:Y:S01]  /*0d50*/  @!P4 IMAD.IADD R7, R7, 0x1, -R15.reuse ;  /* 0x000000010707c824 */ /* 0x100fe200078e0a0f */
[----:B------:R-:W-:Y:S01]  /*0d60*/  LEA.HI R13, R13, R14, RZ, 0x17 ;  /* 0x0000000e0d0d7211 */ /* 0x000fe200078fb8ff */
[----:B------:R-:W-:Y:S01]  /*0d70*/  @!P3 IMAD.IADD R10, R10, 0x1, -R15 ;  /* 0x000000010a0ab824 */ /* 0x000fe200078e0a0f */
[----:B------:R-:W-:Y:S01]  /*0d80*/  ISETP.NE.AND P3, PT, R0, RZ, PT ;  /* 0x000000ff0000720c */ /* 0x000fe20003f65270 */
[----:B------:R-:W-:Y:S02]  /*0d90*/  @!P0 IMAD.MOV R2, RZ, RZ, -R2 ;  /* 0x000000ffff028224 */ /* 0x000fe400078e0a02 */
[----:B------:R-:W-:-:S02]  /*0da0*/  @!P2 IMAD.MOV R4, RZ, RZ, -R4 ;  /* 0x000000ffff04a224 */ /* 0x000fc400078e0a04 */
[----:B------:R-:W-:Y:S01]  /*0db0*/  @!P1 IMAD.MOV R7, RZ, RZ, -R7 ;  /* 0x000000ffff079224 */ /* 0x000fe200078e0a07 */
[C---:B------:R-:W-:Y:S01]  /*0dc0*/  SEL R2, R5.reuse, R2, !P3 ;  /* 0x0000000205027207 */ /* 0x040fe20005800000 */
[----:B------:R-:W-:Y:S01]  /*0dd0*/  @!P6 IMAD.MOV R10, RZ, RZ, -R10 ;  /* 0x000000ffff0ae224 */ /* 0x000fe200078e0a0a */
[----:B------:R-:W-:Y:S01]  /*0de0*/  SEL R4, R5, R4, !P3 ;  /* 0x0000000405047207 */ /* 0x000fe20005800000 */
[----:B------:R-:W-:Y:S01]  /*0df0*/  IMAD R14, R11, -0xc00, R22 ;  /* 0xfffff4000b0e7824 */ /* 0x000fe200078e0216 */
[----:B------:R-:W-:Y:S01]  /*0e00*/  SEL R22, R5, R7, !P3 ;  /* 0x0000000705167207 */ /* 0x000fe20005800000 */
[----:B------:R-:W-:Y:S01]  /*0e10*/  IMAD R20, R13, -0xc00, R24 ;  /* 0xfffff4000d147824 */ /* 0x000fe200078e0218 */
[----:B------:R-:W-:Y:S01]  /*0e20*/  SEL R10, R5, R10, !P3 ;  /* 0x0000000a050a7207 */ /* 0x000fe20005800000 */
[--C-:B------:R-:W-:Y:S02]  /*0e30*/  IMAD R5, R2, 0x40, R3.reuse ;  /* 0x0000004002057824 */ /* 0x100fe400078e0203 */
[----:B------:R-:W-:-:S02]  /*0e40*/  IMAD R7, R4, 0x40, R3 ;  /* 0x0000004004077824 */ /* 0x000fc400078e0203 */
[--C-:B------:R-:W-:Y:S02]  /*0e50*/  IMAD R11, R22, 0x40, R3.reuse ;  /* 0x00000040160b7824 */ /* 0x100fe400078e0203 */
[--C-:B------:R-:W-:Y:S02]  /*0e60*/  IMAD R15, R6, 0x40, R3.reuse ;  /* 0x00000040060f7824 */ /* 0x100fe400078e0203 */
[--C-:B------:R-:W-:Y:S02]  /*0e70*/  IMAD R19, R12, 0x40, R3.reuse ;  /* 0x000000400c137824 */ /* 0x100fe400078e0203 */
[--C-:B------:R-:W-:Y:S02]  /*0e80*/  IMAD R21, R14, 0x40, R3.reuse ;  /* 0x000000400e157824 */ /* 0x100fe400078e0203 */
[--C-:B------:R-:W-:Y:S02]  /*0e90*/  IMAD R23, R20, 0x40, R3.reuse ;  /* 0x0000004014177824 */ /* 0x100fe400078e0203 */
[----:B------:R-:W-:-:S02]  /*0ea0*/  IMAD R13, R10, 0x40, R3 ;  /* 0x000000400a0d7824 */ /* 0x000fc400078e0203 */
[----:B--2---:R-:W-:-:S04]  /*0eb0*/  IMAD.WIDE R2, R5, 0x2, R8 ;  /* 0x0000000205027825 */ /* 0x004fc800078e0208 */
[----:B------:R-:W-:-:S04]  /*0ec0*/  IMAD.WIDE R4, R7, 0x2, R8 ;  /* 0x0000000207047825 */ /* 0x000fc800078e0208 */
[----:B------:R-:W-:-:S04]  /*0ed0*/  IMAD.WIDE R6, R11, 0x2, R8 ;  /* 0x000000020b067825 */ /* 0x000fc800078e0208 */
[----:B------:R-:W-:-:S04]  /*0ee0*/  IMAD.WIDE R8, R13, 0x2, R8 ;  /* 0x000000020d087825 */ /* 0x000fc800078e0208 */
[----:B---3--:R-:W-:-:S04]  /*0ef0*/  IMAD.WIDE R10, R15, 0x2, R16 ;  /* 0x000000020f0a7825 */ /* 0x008fc800078e0210 */
[----:B------:R-:W-:Y:S01]  /*0f00*/  IMAD.WIDE R12, R19, 0x2, R16 ;  /* 0x00000002130c7825 */ /* 0x000fe200078e0210 */
[----:B------:R-:W-:-:S03]  /*0f10*/  LEA R19, R159, UR18, 0x1 ;  /* 0x000000129f137c11 */ /* 0x000fc6000f8e08ff */
[--C-:B------:R-:W-:Y:S01]  /*0f20*/  IMAD.WIDE R14, R21, 0x2, R16.reuse ;  /* 0x00000002150e7825 */ /* 0x100fe200078e0210 */
[----:B------:R-:W-:Y:S01]  /*0f30*/  LEA R21, R154, UR18, 0x1 ;  /* 0x000000129a157c11 */ /* 0x000fe2000f8e08ff */
[----:B------:R-:W-:Y:S01]  /*0f40*/  @!PT LDS RZ, [RZ] ;  /* 0x00000000fffff984 */ /* 0x000fe20000000800 */
[----:B------:R-:W-:Y:S01]  /*0f50*/  @!PT LDS RZ, [RZ] ;  /* 0x00000000fffff984 */ /* 0x000fe20000000800 */
[----:B------:R-:W-:Y:S01]  /*0f60*/  @!PT LDS RZ, [RZ] ;  /* 0x00000000fffff984 */ /* 0x000fe20000000800 */
[----:B------:R-:W-:Y:S02]  /*0f70*/  LDGSTS.E.BYPASS.128 [R19], desc[UR22][R2.64] ;  /* 0x0000000002137fae */ /* 0x000fe4000b901c56 */
[----:B------:R-:W-:Y:S01]  /*0f80*/  IMAD.WIDE R16, R23, 0x2, R16 ;  /* 0x0000000217107825 */ /* 0x000fe200078e0210 */
[----:B------:R-:W-:Y:S01]  /*0f90*/  LEA R23, R156, UR18, 0x1 ;  /* 0x000000129c177c11 */ /* 0x000fe2000f8e08ff */
[----:B------:R-:W-:Y:S04]  /*0fa0*/  LDGSTS.E.BYPASS.128 [R21], desc[UR22][R4.64] ;  /* 0x0000000004157fae */ /* 0x000fe8000b901c56 */
[----:B------:R-:W-:Y:S04]  /*0fb0*/  LDGSTS.E.BYPASS.128 [R23], desc[UR22][R6.64] ;  /* 0x0000000006177fae */ /* 0x000fe8000b901c56 */
[----:B------:R-:W-:Y:S04]  /*0fc0*/  LDGSTS.E.BYPASS.128 [R25], desc[UR22][R8.64] ;  /* 0x0000000008197fae */ /* 0x000fe8000b901c56 */
[----:B------:R-:W0:Y:S04]  /*0fd0*/  LDGDEPBAR ;  /* 0x00000000000079af */ /* 0x000e280000000000 */
[----:B------:R-:W-:Y:S04]  /*0fe0*/  LDGSTS.E.BYPASS.128 [R19+0x6000], desc[UR22][R10.64] ;  /* 0x060000000a137fae */ /* 0x000fe8000b901c56 */
[----:B------:R-:W-:Y:S04]  /*0ff0*/  LDGSTS.E.BYPASS.128 [R21+0x6000], desc[UR22][R12.64] ;  /* 0x060000000c157fae */ /* 0x000fe8000b901c56 */
[----:B------:R-:W-:Y:S04]  /*1000*/  LDGSTS.E.BYPASS.128 [R23+0x6000], desc[UR22][R14.64] ;  /* 0x060000000e177fae */ /* 0x000fe8000b901c56 */
[----:B------:R-:W-:Y:S04]  /*1010*/  LDGSTS.E.BYPASS.128 [R25+0x6000], desc[UR22][R16.64] ;  /* 0x0600000010197fae */ /* 0x000fe8000b901c56 */
[----:B------:R-:W0:Y:S01]  /*1020*/  LDGDEPBAR ;  /* 0x00000000000079af */ /* 0x000e220000000000 */
[----:B------:R-:W-:Y:S06]  /*1030*/  BAR.SYNC.DEFER_BLOCKING 0x0 ;  /* 0x0000000000007b1d */ /* 0x000fec0000010000 */
[----:B------:R-:W-:Y:S01]  /*1040*/  @!PT LDS RZ, [RZ] ;  /* 0x00000000fffff984 */ /* 0x000fe20000000800 */
[----:B------:R-:W-:Y:S01]  /*1050*/  @!PT LDS RZ, [RZ] ;  /* 0x00000000fffff984 */ /* 0x000fe20000000800 */
[----:B------:R-:W-:Y:S01]  /*1060*/  @!PT LDS RZ, [RZ] ;  /* 0x00000000fffff984 */ /* 0x000fe20000000800 */
[----:B------:R-:W-:Y:S04]  /*1070*/  LDGSTS.E.BYPASS.128 [R19+0x2000], desc[UR22][R2.64+0x40] ;  /* 0x0200004002137fae */ /* 0x000fe8000b901c56 */
[----:B------:R-:W-:Y:S04]  /*1080*/  LDGSTS.E.BYPASS.128 [R21+0x2000], desc[UR22][R4.64+0x40] ;  /* 0x0200004004157fae */ /* 0x000fe8000b901c56 */
[----:B------:R-:W-:Y:S04]  /*1090*/  LDGSTS.E.BYPASS.128 [R23+0x2000], desc[UR22][R6.64+0x40] ;  /* 0x0200004006177fae */ /* 0x000fe8000b901c56 */
[----:B------:R-:W-:Y:S04]  /*10a0*/  LDGSTS.E.BYPASS.128 [R25+0x2000], desc[UR22][R8.64+0x40] ;  /* 0x0200004008197fae */ /* 0x000fe8000b901c56 */
[----:B------:R-:W0:Y:S04]  /*10b0*/  LDGDEPBAR ;  /* 0x00000000000079af */ /* 0x000e280000000000 */
[----:B------:R-:W-:Y:S04]  /*10c0*/  LDGSTS.E.BYPASS.128 [R19+0x8000], desc[UR22][R10.64+0x40] ;  /* 0x080000400a137fae */ /* 0x000fe8000b901c56 */
[----:B------:R-:W-:Y:S04]  /*10d0*/  LDGSTS.E.BYPASS.128 [R21+0x8000], desc[UR22][R12.64+0x40] ;  /* 0x080000400c157fae */ /* 0x000fe8000b901c56 */
[----:B------:R-:W-:Y:S04]  /*10e0*/  LDGSTS.E.BYPASS.128 [R23+0x8000], desc[UR22][R14.64+0x40] ;  /* 0x080000400e177fae */ /* 0x000fe8000b901c56 */
[----:B------:R2:W-:Y:S04]  /*10f0*/  LDGSTS.E.BYPASS.128 [R25+0x8000], desc[UR22][R16.64+0x40] ;  /* 0x0800004010197fae */ /* 0x0005e8000b901c56 */
[----:B------:R-:W0:Y:S01]  /*1100*/  LDGDEPBAR ;  /* 0x00000000000079af */ /* 0x000e220000000000 */
[----:B--2---:R-:W-:-:S07]  /*1110*/  CS2R R24, SRZ ;  /* 0x0000000000187805 */ /* 0x004fce000001ff00 */
.L_x_0:
[----:B---3--:R-:W2:Y:S01]  /*1120*/  SHFL.IDX PT, R18, R160, RZ, 0x1f ;  /* 0x00001fffa0127589 */ /* 0x008ea200000e0000 */
[----:B------:R-:W-:Y:S01]  /*1130*/  UIADD3 UR20, UR20, 0x1, URZ ;  /* 0x0000000114147890 */ /* 0x000fe2000fffe03f */
[----:B------:R-:W-:-:S04]  /*1140*/  DEPBAR.LE SB0, 0x2 ;  /* 0x000080800000791a */ /* 0x000fc80000000000 */
[----:B------:R-:W-:Y:S01]  /*1150*/  UISETP.GE.AND UP1, UPT, UR20, 0x3, UPT ;  /* 0x000000031400788c */ /* 0x000fe2000bf26270 */
[----:B------:R-:W-:Y:S01]  /*1160*/  BAR.SYNC.DEFER_BLOCKING 0x0 ;  /* 0x0000000000007b1d */ /* 0x000fe20000010000 */
[----:B------:R-:W-:Y:S01]  /*1170*/  UIADD3 UR19, UR19, 0x1, URZ ;  /* 0x0000000113137890 */ /* 0x000fe2000fffe03f */
[----:B------:R-:W-:Y:S01]  /*1180*/  IADD3 R22, P0, R2, UR4, RZ ;  /* 0x0000000402167c10 */ /* 0x000fe2000ff1e0ff */
[----:B------:R-:W-:-:S03]  /*1190*/  USEL UR20, UR20, URZ, !UP1 ;  /* 0x0000003f14147287 */ /* 0x000fc6000c800000 */
[----:B------:R-:W-:Y:S01]  /*11a0*/  UMOV UR15, 0x80000020 ;  /* 0x80000020000f7882 */ /* 0x000fe20000000000 */
[----:B------:R-:W-:Y:S01]  /*11b0*/  UMOV UR9, 0x80000020 ;  /* 0x8000002000097882 */ /* 0x000fe20000000000 */
[----:B------:R-:W-:Y:S02]  /*11c0*/  IADD3.X R23, R3, UR5, RZ, P0, !PT ;  /* 0x0000000503177c10 */ /* 0x000fe400087fe4ff */
[----:B------:R-:W-:-:S04]  /*11d0*/  IADD3 R152, P0, R4, UR4, RZ ;  /* 0x0000000404987c10 */ /* 0x000fc8000ff1e0ff */
[----:B------:R-:W-:Y:S02]  /*11e0*/  IADD3.X R153, R5, UR5, RZ, P0, !PT ;  /* 0x0000000505997c10 */ /* 0x000fe400087fe4ff */
[----:B--2---:R-:W-:Y:S02]  /*11f0*/  R2UR UR6, R18 ;  /* 0x00000000120672ca */ /* 0x004fe400000e0000 */
[----:B------:R-:W-:-:S04]  /*1200*/  IADD3 R18, P0, R6, UR4, RZ ;  /* 0x0000000406127c10 */ /* 0x000fc8000ff1e0ff */
[----:B------:R-:W-:Y:S01]  /*1210*/  IADD3.X R19, R7, UR5, RZ, P0, !PT ;  /* 0x0000000507137c10 */ /* 0x000fe200087fe4ff */
[----:B------:R-:W-:Y:S01]  /*1220*/  WARPGROUP.ARRIVE ;  /* 0x00000000000079c5 */ /* 0x000fe20000000000 */
[----:B------:R-:W-:-:S04]  /*1230*/  IADD3 R20, P0, R8, UR4, RZ ;  /* 0x0000000408147c10 */ /* 0x000fc8000ff1e0ff */
[----:B------:R-:W-:Y:S01]  /*1240*/  IADD3.X R21, R9, UR5, RZ, P0, !PT ;  /* 0x0000000509157c10 */ /* 0x000fe200087fe4ff */
[----:B------:R-:W-:Y:S02]  /*1250*/  USHF.L.U32 UR7, UR6, 0x6, URZ ;  /* 0x0000000606077899 */ /* 0x000fe4000800063f */
[----:B------:R-:W-:Y:S02]  /*1260*/  ULEA UR6, UR20, UR18, 0xd ;  /* 0x0000001214067291 */ /* 0x000fe4000f8e683f */
[----:B------:R-:W-:Y:S02]  /*1270*/  ULOP3.LUT UR7, UR7, 0xc0, URZ, 0xc0, !UPT ;  /* 0x000000c007077892 */ /* 0x000fe4000f8ec03f */
[----:B------:R-:W-:Y:S02]  /*1280*/  USHF.R.U32.HI UR8, URZ, 0x4, UR6 ;  /* 0x000000043f087899 */ /* 0x000fe40008011606 */
[----:B------:R-:W-:Y:S02]  /*1290*/  UIADD3 UR6, UR6, 0x6000, URZ ;  /* 0x0000600006067890 */ /* 0x000fe4000fffe03f */
[----:B------:R-:W-:-:S02]  /*12a0*/  ULOP3.LUT UR8, UR8, 0x3fff, URZ, 0xc0, !UPT ;  /* 0x00003fff08087892 */ /* 0x000fc4000f8ec03f */
[----:B------:R-:W-:Y:S02]  /*12b0*/  USHF.R.U32.HI UR6, URZ, 0x4, UR6 ;  /* 0x000000043f067899 */ /* 0x000fe40008011606 */
[----:B------:R-:W-:Y:S02]  /*12c0*/  UIADD3 UR16, UP1, UR7, UR8, URZ ;  /* 0x0000000807107290 */ /* 0x000fe4000ff3e03f */
[----:B------:R-:W-:Y:S02]  /*12d0*/  ULOP3.LUT UR6, UR6, 0x3fff, URZ, 0xc0, !UPT ;  /* 0x00003fff06067892 */ /* 0x000fe4000f8ec03f */
[----:B------:R-:W-:Y:S02]  /*12e0*/  UIADD3.X UR17, URZ, URZ, URZ, UP1, !UPT ;  /* 0x0000003f3f117290 */ /* 0x000fe40008ffe43f */
[----:B------:R-:W-:Y:S02]  /*12f0*/  ULOP3.LUT UR14, UR6, 0x2000000, URZ, 0xfc, !UPT ;  /* 0x02000000060e7892 */ /* 0x000fe4000f8efc3f */
[----:B------:R-:W-:-:S02]  /*1300*/  ULOP3.LUT UR12, UR16, 0x2000000, URZ, 0xfc, !UPT ;  /* 0x02000000100c7892 */ /* 0x000fc4000f8efc3f */
[----:B------:R-:W-:Y:S01]  /*1310*/  ULOP3.LUT UR13, UR17, 0x80000020, URZ, 0xfc, !UPT ;  /* 0x80000020110d7892 */ /* 0x000fe2000f8efc3f */
[----:B------:R-:W-:Y:S01]  /*1320*/  UMOV UR8, 0x2000002 ;  /* 0x0200000200087882 */ /* 0x000fe20000000000 */
[----:B------:R-:W-:Y:S01]  /*1330*/  UMOV UR7, URZ ;  /* 0x0000003f00077c82 */ /* 0x000fe20008000000 */
[----:B------:R-:W-:Y:S02]  /*1340*/  UISETP.GE.AND UP1, UPT, UR19, 0x3, UPT ;  /* 0x000000031300788c */ /* 0x000fe4000bf26270 */
[----:B------:R-:W-:Y:S02]  /*1350*/  UIADD3.64 UR10, UR6, UR8, URZ ;  /* 0x00000008060a7297 */ /* 0x000fe4000fffe03f */
[----:B------:R-:W-:Y:S02]  /*1360*/  UIADD3.64 UR8, UR16, UR8, URZ ;  /* 0x0000000810087297 */ /* 0x000fe4000fffe03f */
[----:B------:R-:W-:Y:S01]  /*1370*/  HGMMA.64x128x16.F32.BF16 R88, gdesc[UR12], R88 ;  /* 0x01e000000c5879f0 */ /* 0x000fe20008701858 */
[----:B------:R-:W-:Y:S01]  /*1380*/  UMOV UR12, 0x2000100 ;  /* 0x02000100000c7882 */ /* 0x000fe20000000000 */
[----:B------:R-:W-:Y:S01]  /*1390*/  UMOV UR13, 0x80000020 ;  /* 0x80000020000d7882 */ /* 0x000fe20000000000 */
[----:B------:R-:W-:-:S02]  /*13a0*/  USEL UR19, UR19, URZ, !UP1 ;  /* 0x0000003f13137287 */ /* 0x000fc4000c800000 */
[----:B------:R-:W-:Y:S02]  /*13b0*/  UIADD3.64 UR12, UR16, UR12, URZ ;  /* 0x0000000c100c7297 */ /* 0x000fe4000fffe03f */
[----:B------:R-:W-:-:S06]  /*13c0*/  ULEA UR6, UR19, UR18, 0xd ;  /* 0x0000001213067291 */ /* 0x000fcc000f8e683f */
[----:B------:R-:W-:Y:S02]  /*13d0*/  LEA R165, R159, UR6, 0x1 ;  /* 0x000000069fa57c11 */ /* 0x000fe4000f8e08ff */
[----:B------:R-:W-:Y:S02]  /*13e0*/  LEA R163, R154, UR6, 0x1 ;  /* 0x000000069aa37c11 */ /* 0x000fe4000f8e08ff */
[----:B------:R-:W-:Y:S02]  /*13f0*/  LEA R161, R156, UR6, 0x1 ;  /* 0x000000069ca17c11 */ /* 0x000fe4000f8e08ff */
[----:B------:R-:W-:Y:S01]  /*1400*/  LEA R162, R158, UR6, 0x1 ;  /* 0x000000069ea27c11 */ /* 0x000fe2000f8e08ff */
[----:B------:R-:W-:-:S12]  /*1410*/  HGMMA.64x128x16.F32.BF16 R88, gdesc[UR8], R88 ;  /* 0x01e00000085879f0 */ /* 0x000fd80008701858 */
[----:B------:R-:W-:Y:S01]  /*1420*/  HGMMA.64x128x16.F32.BF16 R24, gdesc[UR12], R24 ;  /* 0x01e000000c1879f0 */ /* 0x000fe20008701818 */
[----:B------:R-:W-:Y:S01]  /*1430*/  UMOV UR8, 0x2000102 ;  /* 0x0200010200087882 */ /* 0x000fe20000000000 */
[----:B------:R-:W-:Y:S02]  /*1440*/  UMOV UR9, 0x80000020 ;  /* 0x8000002000097882 */ /* 0x000fe40000000000 */
[----:B------:R-:W-:-:S09]  /*1450*/  UIADD3.64 UR8, UR16, UR8, URZ ;  /* 0x0000000810087297 */ /* 0x000fd2000fffe03f */
[----:B------:R-:W-:Y:S03]  /*1460*/  HGMMA.64x128x16.F32.BF16 R24, gdesc[UR8], R24, gsb0 ;  /* 0x01e00000081879f0 */ /* 0x000fe60008001818 */
[----:B------:R-:W-:Y:S02]  /*1470*/  WARPGROUP.DEPBAR.LE gsb0, 0x1 ;  /* 0x00008000000079c5 */ /* 0x000fe40000010100 */
[----:B------:R-:W-:Y:S06]  /*1480*/  BAR.SYNC.DEFER_BLOCKING 0x0 ;  /* 0x0000000000007b1d */ /* 0x000fec0000010000 */
[----:B------:R-:W-:Y:S01]  /*1490*/  @!PT LDS RZ, [RZ] ;  /* 0x00000000fffff984 */ /* 0x000fe20000000800 */
[----:B------:R-:W-:Y:S01]  /*14a0*/  @!PT LDS RZ, [RZ] ;  /* 0x00000000fffff984 */ /* 0x000fe20000000800 */
[----:B------:R-:W-:Y:S01]  /*14b0*/  @!PT LDS RZ, [RZ] ;  /* 0x00000000fffff984 */ /* 0x000fe20000000800 */
[----:B------:R2:W-:Y:S04]  /*14c0*/  LDGSTS.E.BYPASS.128 [R165], desc[UR22][R22.64+0x80], !PT ;  /* 0x0000008016a57fae */ /* 0x0005e8000f901c56 */
[----:B------:R3:W-:Y:S04]  /*14d0*/  LDGSTS.E.BYPASS.128 [R163], desc[UR22][R152.64+0x80], !PT ;  /* 0x0000008098a37fae */ /* 0x0007e8000f901c56 */
[----:B------:R4:W-:Y:S01]  /*14e0*/  LDGSTS.E.BYPASS.128 [R161], desc[UR22][R18.64+0x80], !PT ;  /* 0x0000008012a17fae */ /* 0x0009e2000f901c56 */
[----:B--2---:R-:W-:-:S03]  /*14f0*/  IADD3 R22, P0, R10, UR4, RZ ;  /* 0x000000040a167c10 */ /* 0x004fc6000ff1e0ff */
[----:B------:R2:W-:Y:S01]  /*1500*/  LDGSTS.E.BYPASS.128 [R162], desc[UR22][R20.64+0x80], !PT ;  /* 0x0000008014a27fae */ /* 0x0005e2000f901c56 */
[----:B------:R-:W-:-:S03]  /*1510*/  IADD3.X R23, R11, UR5, RZ, P0, !PT ;  /* 0x000000050b177c10 */ /* 0x000fc600087fe4ff */
[----:B------:R-:W0:Y:S01]  /*1520*/  LDGDEPBAR ;  /* 0x00000000000079af */ /* 0x000e220000000000 */
[----:B---3--:R-:W-:-:S03]  /*1530*/  IADD3 R152, P0, R12, UR4, RZ ;  /* 0x000000040c987c10 */ /* 0x008fc6000ff1e0ff */
[----:B------:R3:W-:Y:S01]  /*1540*/  LDGSTS.E.BYPASS.128 [R165+0x6000], desc[UR22][R22.64+0x80], !PT ;  /* 0x0600008016a57fae */ /* 0x0007e2000f901c56 */
[----:B------:R-:W-:Y:S02]  /*1550*/  IADD3.X R153, R13, UR5, RZ, P0, !PT ;  /* 0x000000050d997c10 */ /* 0x000fe400087fe4ff */
[----:B----4-:R-:W-:-:S03]  /*1560*/  IADD3 R18, P0, R14, UR4, RZ ;  /* 0x000000040e127c10 */ /* 0x010fc6000ff1e0ff */
[----:B------:R3:W-:Y:S01]  /*1570*/  LDGSTS.E.BYPASS.128 [R163+0x6000], desc[UR22][R152.64+0x80], !PT ;  /* 0x0600008098a37fae */ /* 0x0007e2000f901c56 */
[----:B------:R-:W-:Y:S02]  /*1580*/  IADD3.X R19, R15, UR5, RZ, P0, !PT ;  /* 0x000000050f137c10 */ /* 0x000fe400087fe4ff */
[----:B--2---:R-:W-:Y:S01]  /*1590*/  IADD3 R20, P0, R16, UR4, RZ ;  /* 0x0000000410147c10 */ /* 0x004fe2000ff1e0ff */
[----:B------:R-:W-:Y:S02]  /*15a0*/  UIADD3 UR4, UP1, UR4, 0x40, URZ ;  /* 0x0000004004047890 */ /* 0x000fe4000ff3e03f */
[----:B------:R3:W-:Y:S01]  /*15b0*/  LDGSTS.E.BYPASS.128 [R161+0x6000], desc[UR22][R18.64+0x80], !PT ;  /* 0x0600008012a17fae */ /* 0x0007e2000f901c56 */
[----:B------:R-:W-:Y:S01]  /*15c0*/  IADD3.X R21, R17, UR5, RZ, P0, !PT ;  /* 0x0000000511157c10 */ /* 0x000fe200087fe4ff */
[----:B------:R-:W-:Y:S01]  /*15d0*/  UIADD3.X UR5, URZ, UR5, URZ, UP1, !UPT ;  /* 0x000000053f057290 */ /* 0x000fe20008ffe43f */
[----:B------:R-:W-:Y:S01]  /*15e0*/  PLOP3.LUT P0, PT, PT, PT, UP0, 0x80, 0x0 ;  /* 0x000000000000781c */ /* 0x000fe20003f0f008 */
[----:B------:R-:W-:-:S02]  /*15f0*/  UPLOP3.LUT UP0, UPT, UPT, UPT, UPT, 0x40, 0x0 ;  /* 0x000000000000789c */ /* 0x000fc40003f0e870 */
[----:B------:R3:W-:Y:S04]  /*1600*/  LDGSTS.E.BYPASS.128 [R162+0x6000], desc[UR22][R20.64+0x80], !PT ;  /* 0x0600008014a27fae */ /* 0x0007e8000f901c56 */
[----:B------:R-:W0:Y:S06]  /*1610*/  LDGDEPBAR ;  /* 0x00000000000079af */ /* 0x000e2c0000000000 */
[----:B------:R-:W-:Y:S05]  /*1620*/  @P0 BRA `(.L_x_0) ;  /* 0xfffffff800bc0947 */ /* 0x000fea000383ffff */
[----:B------:R-:W2:Y:S01]  /*1630*/  S2R R8, SR_TID.X ;  /* 0x0000000000087919 */ /* 0x000ea20000002100 */
[----:B------:R-:W-:Y:S02]  /*1640*/  WARPGROUP.DEPBAR.LE gsb0, 0x0 ;  /* 0x00008000000079c5 */ /* 0x000fe40000010000 */
[----:B------:R-:W-:-:S04]  /*1650*/  DEPBAR.LE SB0, 0x0 ;  /* 0x000080000000791a */ /* 0x000fc80000000000 */
[----:B------:R-:W-:Y:S02]  /*1660*/  F2FP.BF16.F32.PACK_AB R48, R49, R48 ;  /* 0x000000303130723e */ /* 0x000fe400000010ff */
[----:B------:R-:W-:Y:S02]  /*1670*/  F2FP.BF16.F32.PACK_AB R88, R89, R88 ;  /* 0x000000585958723e */ /* 0x000fe400000010ff */
[----:B------:R-:W-:Y:S02]  /*1680*/  F2FP.BF16.F32.PACK_AB R90, R91, R90 ;  /* 0x0000005a5b5a723e */ /* 0x000fe400000010ff */
[----:B------:R-:W-:Y:S02]  /*1690*/  F2FP.BF16.F32.PACK_AB R92, R93, R92 ;  /* 0x0000005c5d5c723e */ /* 0x000fe400000010ff */
[----:B------:R-:W-:Y:S02]  /*16a0*/  F2FP.BF16.F32.PACK_AB R94, R95, R94 ;  /* 0x0000005e5f5e723e */ /* 0x000fe400000010ff */
[----:B------:R-:W-:-:S02]  /*16b0*/  F2FP.BF16.F32.PACK_AB R96, R97, R96 ;  /* 0x000000606160723e */ /* 0x000fc400000010ff */
[----:B------:R-:W-:Y:S02]  /*16c0*/  F2FP.BF16.F32.PACK_AB R98, R99, R98 ;  /* 0x000000626362723e */ /* 0x000fe400000010ff */
[----:B------:R-:W-:Y:S02]  /*16d0*/  F2FP.BF16.F32.PACK_AB R100, R101, R100 ;  /* 0x000000646564723e */ /* 0x000fe400000010ff */
[----:B------:R-:W-:Y:S02]  /*16e0*/  F2FP.BF16.F32.PACK_AB R102, R103, R102 ;  /* 0x000000666766723e */ /* 0x000fe400000010ff */
[----:B------:R-:W-:Y:S02]  /*16f0*/  F2FP.BF16.F32.PACK_AB R104, R105, R104 ;  /* 0x000000686968723e */ /* 0x000fe400000010ff */
[----:B------:R-:W-:Y:S02]  /*1700*/  F2FP.BF16.F32.PACK_AB R106, R107, R106 ;  /* 0x0000006a6b6a723e */ /* 0x000fe400000010ff */
[----:B------:R-:W-:-:S02]  /*1710*/  F2FP.BF16.F32.PACK_AB R108, R109, R108 ;  /* 0x0000006c6d6c723e */ /* 0x000fc400000010ff */
[----:B------:R-:W-:Y:S01]  /*1720*/  F2FP.BF16.F32.PACK_AB R110, R111, R110 ;  /* 0x0000006e6f6e723e */ /* 0x000fe200000010ff */
[----:B--2---:R-:W-:Y:S01]  /*1730*/  IMAD.SHL.U32 R10, R8, 0x8, RZ ;  /* 0x00000008080a7824 */ /* 0x004fe200078e00ff */
[--C-:B------:R-:W-:Y:S02]  /*1740*/  SHF.R.U32.HI R4, RZ, 0x5, R8.reuse ;  /* 0x00000005ff047819 */ /* 0x100fe40000011608 */
[--C-:B------:R-:W-:Y:S02]  /*1750*/  SHF.R.U32.HI R5, RZ, 0x2, R8.reuse ;  /* 0x00000002ff057819 */ /* 0x100fe40000011608 */
[----:B------:R-:W-:Y:S02]  /*1760*/  LOP3.LUT R4, R4, 0x3, RZ, 0xc0, !PT ;  /* 0x0000000304047812 */ /* 0x000fe400078ec0ff */
[----:B------:R-:W-:Y:S02]  /*1770*/  SGXT.U32 R5, R5, 0x3 ;  /* 0x000000030505781a */ /* 0x000fe40000000000 */
[----:B------:R-:W-:Y:S01]  /*1780*/  SHF.R.U32.HI R7, RZ, 0x4, R8 ;  /* 0x00000004ff077819 */ /* 0x000fe20000011608 */
[C---:B------:R-:W-:Y:S01]  /*1790*/  IMAD.SHL.U32 R6, R4.reuse, 0x10, RZ ;  /* 0x0000001004067824 */ /* 0x040fe200078e00ff */
[----:B------:R-:W-:Y:S01]  /*17a0*/  F2FP.BF16.F32.PACK_AB R112, R113, R112 ;  /* 0x000000707170723e */ /* 0x000fe200000010ff */
[----:B------:R-:W-:Y:S01]  /*17b0*/  IMAD.SHL.U32 R9, R4, 0x2, RZ ;  /* 0x0000000204097824 */ /* 0x000fe200078e00ff */
[----:B------:R-:W-:Y:S01]  /*17c0*/  F2FP.BF16.F32.PACK_AB R114, R115, R114 ;  /* 0x000000727372723e */ /* 0x000fe200000010ff */
[----:B------:R-:W-:Y:S01]  /*17d0*/  IMAD.SHL.U32 R4, R8, 0x2, RZ ;  /* 0x0000000208047824 */ /* 0x000fe200078e00ff */
[----:B------:R-:W-:-:S02]  /*17e0*/  LOP3.LUT R11, R6, R5, RZ, 0xfc, !PT ;  /* 0x00000005060b7212 */ /* 0x000fc400078efcff */
[----:B------:R-:W-:Y:S02]  /*17f0*/  SGXT.U32 R6, R7, 0x1 ;  /* 0x000000010706781a */ /* 0x000fe40000000000 */
[----:B------:R-:W-:Y:S02]  /*1800*/  F2FP.BF16.F32.PACK_AB R116, R117, R116 ;  /* 0x000000747574723e */ /* 0x000fe400000010ff */
[----:B------:R-:W-:Y:S02]  /*1810*/  LOP3.LUT R13, R9, R6, RZ, 0xfc, !PT ;  /* 0x00000006090d7212 */ /* 0x000fe400078efcff */
[----:B------:R-:W-:Y:S02]  /*1820*/  LOP3.LUT R6, R4, 0x6, RZ, 0xc0, !PT ;  /* 0x0000000604067812 */ /* 0x000fe400078ec0ff */
[----:B------:R-:W-:Y:S02]  /*1830*/  F2FP.BF16.F32.PACK_AB R118, R119, R118 ;  /* 0x000000767776723e */ /* 0x000fe400000010ff */
[----:B------:R-:W-:Y:S01]  /*1840*/  F2FP.BF16.F32.PACK_AB R120, R121, R120 ;  /* 0x000000787978723e */ /* 0x000fe200000010ff */
[----:B------:R-:W-:Y:S01]  /*1850*/  IMAD R6, R11, 0x88, R6 ;  /* 0x000000880b067824 */ /* 0x000fe200078e0206 */
[----:B------:R-:W-:-:S02]  /*1860*/  F2FP.BF16.F32.PACK_AB R122, R123, R122 ;  /* 0x0000007a7b7a723e */ /* 0x000fc400000010ff */
        /* <DEDUP_REMOVED lines=14> */
[----:B------:R-:W-:Y:S01]  /*1950*/  LEA R49, R6, UR18, 0x1 ;  /* 0x0000001206317c11 */ /* 0x000fe2000f8e08ff */
[----:B------:R-:W-:Y:S01]  /*1960*/  BAR.SYNC.DEFER_BLOCKING 0x0 ;  /* 0x0000000000007b1d */ /* 0x000fe20000010000 */
[----:B---3--:R-:W-:Y:S02]  /*1970*/  F2FP.BF16.F32.PACK_AB R152, R47, R46 ;  /* 0x0000002e2f98723e */ /* 0x008fe400000010ff */
[----:B------:R-:W-:Y:S02]  /*1980*/  LOP3.LUT R46, R157, 0x78, R10, 0xf8, !PT ;  /* 0x000000789d2e7812 */ /* 0x000fe400078ef80a */
[----:B------:R-:W-:-:S02]  /*1990*/  LOP3.LUT R4, R10, 0x78, RZ, 0xc0, !PT ;  /* 0x000000780a047812 */ /* 0x000fc400078ec0ff */
[----:B------:R-:W-:Y:S02]  /*19a0*/  LOP3.LUT R5, R155, 0x8, RZ, 0xfc, !PT ;  /* 0x000000089b057812 */ /* 0x000fe400078efcff */
[----:B------:R-:W-:Y:S01]  /*19b0*/  ISETP.GE.AND P0, PT, R46, 0xc00, PT ;  /* 0x00000c002e00780c */ /* 0x000fe20003f06270 */
[----:B------:R-:W-:Y:S01]  /*19c0*/  IMAD R4, R13, 0x88, R4 ;  /* 0x000000880d047824 */ /* 0x000fe200078e0204 */
[----:B------:R-:W-:Y:S02]  /*19d0*/  LOP3.LUT R7, R155, 0x10, RZ, 0xfc, !PT ;  /* 0x000000109b077812 */ /* 0x000fe400078efcff */
[-C--:B------:R-:W-:Y:S02]  /*19e0*/  ISETP.LT.AND P2, PT, R5, R0.reuse, !P0 ;  /* 0x000000000500720c */ /* 0x080fe40004741270 */
[----:B------:R-:W-:Y:S02]  /*19f0*/  ISETP.LT.AND P1, PT, R7, R0, !P0 ;  /* 0x000000000700720c */ /* 0x000fe40004721270 */
[----:B------:R-:W-:-:S02]  /*1a00*/  F2FP.BF16.F32.PACK_AB R154, R59, R58 ;  /* 0x0000003a3b9a723e */ /* 0x000fc400000010ff */
[C---:B------:R-:W-:Y:S02]  /*1a10*/  LOP3.LUT R5, R155.reuse, 0x18, RZ, 0xfc, !PT ;  /* 0x000000189b057812 */ /* 0x040fe400078efcff */
[C---:B------:R-:W-:Y:S02]  /*1a20*/  LOP3.LUT R7, R155.reuse, 0x20, RZ, 0xfc, !PT ;  /* 0x000000209b077812 */ /* 0x040fe400078efcff */
[----:B------:R-:W-:Y:S01]  /*1a30*/  LOP3.LUT R9, R155, 0x28, RZ, 0xfc, !PT ;  /* 0x000000289b097812 */ /* 0x000fe200078efcff */
[----:B------:R-:W-:Y:S01]  /*1a40*/  STS [R49], R88 ;  /* 0x0000005831007388 */ /* 0x000fe20000000800 */
[----:B------:R-:W-:Y:S02]  /*1a50*/  LEA R58, R4, UR18, 0x1 ;  /* 0x00000012043a7c11 */ /* 0x000fe4000f8e08ff */
[----:B------:R-:W-:Y:S01]  /*1a60*/  F2FP.BF16.F32.PACK_AB R32, R33, R32 ;  /* 0x000000202120723e */ /* 0x000fe200000010ff */
[----:B------:R-:W-:Y:S01]  /*1a70*/  STS [R49+0x880], R90 ;  /* 0x0008805a31007388 */ /* 0x000fe20000000800 */
[----:B------:R-:W-:-:S02]  /*1a80*/  F2FP.BF16.F32.PACK_AB R34, R35, R34 ;  /* 0x000000222322723e */ /* 0x000fc400000010ff */
[----:B------:R-:W-:Y:S01]  /*1a90*/  F2FP.BF16.F32.PACK_AB R2, R25, R24 ;  /* 0x000000181902723e */ /* 0x000fe200000010ff */
[----:B------:R-:W-:Y:S01]  /*1aa0*/  STS [R49+0x10], R92 ;  /* 0x0000105c31007388 */ /* 0x000fe20000000800 */
[----:B------:R-:W-:Y:S02]  /*1ab0*/  F2FP.BF16.F32.PACK_AB R3, R27, R26 ;  /* 0x0000001a1b03723e */ /* 0x000fe400000010ff */
[----:B------:R-:W-:Y:S01]  /*1ac0*/  F2FP.BF16.F32.PACK_AB R16, R29, R28 ;  /* 0x0000001c1d10723e */ /* 0x000fe200000010ff */
[----:B------:R-:W-:Y:S01]  /*1ad0*/  STS [R49+0x890], R94 ;  /* 0x0008905e31007388 */ /* 0x000fe20000000800 */
[----:B------:R-:W-:Y:S02]  /*1ae0*/  F2FP.BF16.F32.PACK_AB R17, R31, R30 ;  /* 0x0000001e1f11723e */ /* 0x000fe400000010ff */
[----:B------:R-:W-:Y:S01]  /*1af0*/  F2FP.BF16.F32.PACK_AB R18, R37, R36 ;  /* 0x000000242512723e */ /* 0x000fe200000010ff */
[----:B------:R-:W-:Y:S01]  /*1b00*/  STS [R49+0x20], R96 ;  /* 0x0000206031007388 */ /* 0x000fe20000000800 */
[----:B------:R-:W-:-:S02]  /*1b10*/  F2FP.BF16.F32.PACK_AB R19, R39, R38 ;  /* 0x000000262713723e */ /* 0x000fc400000010ff */
[----:B------:R-:W-:Y:S01]  /*1b20*/  F2FP.BF16.F32.PACK_AB R33, R41, R40 ;  /* 0x000000282921723e */ /* 0x000fe200000010ff */
[----:B------:R-:W-:Y:S01]  /*1b30*/  STS [R49+0x8a0], R98 ;  /* 0x0008a06231007388 */ /* 0x000fe20000000800 */
[----:B------:R-:W-:Y:S02]  /*1b40*/  F2FP.BF16.F32.PACK_AB R35, R43, R42 ;  /* 0x0000002a2b23723e */ /* 0x000fe400000010ff */
[-C--:B------:R-:W-:Y:S01]  /*1b50*/  ISETP.LT.AND P6, PT, R5, R0.reuse, !P0 ;  /* 0x000000000500720c */ /* 0x080fe200047c1270 */
[----:B------:R-:W-:Y:S01]  /*1b60*/  STS [R49+0x30], R100 ;  /* 0x0000306431007388 */ /* 0x000fe20000000800 */
[-C--:B------:R-:W-:Y:S02]  /*1b70*/  ISETP.LT.AND P5, PT, R7, R0.reuse, !P0 ;  /* 0x000000000700720c */ /* 0x080fe400047a1270 */
[----:B------:R-:W-:Y:S01]  /*1b80*/  ISETP.LT.AND P4, PT, R9, R0, !P0 ;  /* 0x000000000900720c */ /* 0x000fe20004781270 */
        /* <DEDUP_REMOVED lines=10> */
[----:B------:R-:W-:Y:S01]  /*1c30*/  F2FP.BF16.F32.PACK_AB R62, R63, R62 ;  /* 0x0000003e3f3e723e */ /* 0x000fe200000010ff */
[----:B------:R-:W-:Y:S01]  /*1c40*/  IMAD R61, R155, 0xc00, R46 ;  /* 0x00000c009b3d7824 */ /* 0x000fe200078e022e */
[----:B------:R-:W-:Y:S01]  /*1c50*/  F2FP.BF16.F32.PACK_AB R64, R65, R64 ;  /* 0x000000404140723e */ /* 0x000fe200000010ff */
[----:B------:R-:W-:Y:S01]  /*1c60*/  STS [R49+0x8d0], R110 ;  /* 0x0008d06e31007388 */ /* 0x000fe20000000800 */
[----:B------:R-:W-:Y:S01]  /*1c70*/  F2FP.BF16.F32.PACK_AB R66, R67, R66 ;  /* 0x000000424342723e */ /* 0x000fe200000010ff */
[----:B------:R-:W-:Y:S01]  /*1c80*/  VIADD R47, R61, 0x6000 ;  /* 0x000060003d2f7836 */ /* 0x000fe20000000000 */
        /* <DEDUP_REMOVED lines=18> */
[----:B------:R-:W-:-:S02]  /*1db0*/  F2FP.BF16.F32.PACK_AB R86, R87, R86 ;  /* 0x000000565756723e */ /* 0x000fc400000010ff */
[C---:B------:R-:W-:Y:S01]  /*1dc0*/  ISETP.LT.AND P3, PT, R155.reuse, R0, !P0 ;  /* 0x000000009b00720c */ /* 0x040fe20004761270 */
[----:B------:R-:W-:Y:S01]  /*1dd0*/  STS [R49+0x900], R122 ;  /* 0x0009007a31007388 */ /* 0x000fe20000000800 */
[----:B------:R-:W-:-:S03]  /*1de0*/  LOP3.LUT R59, R155, 0x50, RZ, 0xfc, !PT ;  /* 0x000000509b3b7812 */ /* 0x000fc600078efcff */
[----:B------:R-:W-:Y:S04]  /*1df0*/  STS [R49+0x90], R124 ;  /* 0x0000907c31007388 */ /* 0x000fe80000000800 */
        /* <DEDUP_REMOVED lines=12> */
[----:B------:R-:W-:Y:S01]  /*1ec0*/  STS [R49+0x970], R150 ;  /* 0x0009709631007388 */ /* 0x000fe20000000800 */
[----:B------:R-:W-:Y:S06]  /*1ed0*/  BAR.SYNC.DEFER_BLOCKING 0x0 ;  /* 0x0000000000007b1d */ /* 0x000fec0000010000 */
[----:B------:R-:W2:Y:S04]  /*1ee0*/  LDS.128 R36, [R58] ;  /* 0x000000003a247984 */ /* 0x000ea80000000c00 */
[----:B------:R-:W3:Y:S04]  /*1ef0*/  LDS.128 R40, [R58+0x880] ;  /* 0x000880003a287984 */ /* 0x000ee80000000c00 */
[----:B------:R-:W4:Y:S04]  /*1f00*/  LDS.128 R20, [R58+0x1100] ;  /* 0x001100003a147984 */ /* 0x000f280000000c00 */
[----:B------:R-:W5:Y:S04]  /*1f10*/  LDS.128 R24, [R58+0x1980] ;  /* 0x001980003a187984 */ /* 0x000f680000000c00 */
[----:B------:R-:W2:Y:S04]  /*1f20*/  LDS.128 R28, [R58+0x2200] ;  /* 0x002200003a1c7984 */ /* 0x000ea80000000c00 */
[----:B------:R-:W2:Y:S04]  /*1f30*/  LDS.128 R12, [R58+0x2a80] ;  /* 0x002a80003a0c7984 */ /* 0x000ea80000000c00 */
[----:B------:R-:W2:Y:S04]  /*1f40*/  LDS.128 R4, [R58+0x3300] ;  /* 0x003300003a047984 */ /* 0x000ea80000000c00 */
[----:B------:R-:W2:Y:S01]  /*1f50*/  LDS.128 R8, [R58+0x3b80] ;  /* 0x003b80003a087984 */ /* 0x000ea20000000c00 */
[----:B------:R-:W-:Y:S06]  /*1f60*/  BAR.SYNC.DEFER_BLOCKING 0x0 ;  /* 0x0000000000007b1d */ /* 0x000fec0000010000 */
[----:B------:R-:W-:Y:S04]  /*1f70*/  STS [R49], R2 ;  /* 0x0000000231007388 */ /* 0x000fe80000000800 */
[----:B------:R3:W-:Y:S04]  /*1f80*/  STS [R49+0x880], R3 ;  /* 0x0008800331007388 */ /* 0x0007e80000000800 */
[----:B------:R-:W-:Y:S04]  /*1f90*/  STS [R49+0x10], R16 ;  /* 0x0000101031007388 */ /* 0x000fe80000000800 */
[----:B------:R4:W-:Y:S01]  /*1fa0*/  STS [R49+0x890], R17 ;  /* 0x0008901131007388 */ /* 0x0009e20000000800 */
[----:B-1-3--:R-:W1:Y:S03]  /*1fb0*/  LDC.64 R2, c[0x0][0x220] ;  /* 0x00008800ff027b82 */ /* 0x00ae660000000a00 */
[----:B------:R-:W-:Y:S04]  /*1fc0*/  STS [R49+0x20], R32 ;  /* 0x0000202031007388 */ /* 0x000fe80000000800 */
[----:B------:R-:W-:Y:S01]  /*1fd0*/  STS [R49+0x8a0], R34 ;  /* 0x0008a02231007388 */ /* 0x000fe20000000800 */
[----:B----4-:R-:W-:-:S03]  /*1fe0*/  LOP3.LUT R17, R155, 0x30, RZ, 0xfc, !PT ;  /* 0x000000309b117812 */ /* 0x010fc600078efcff */
[----:B------:R-:W-:Y:S04]  /*1ff0*/  STS [R49+0x30], R18 ;  /* 0x0000301231007388 */ /* 0x000fe80000000800 */
[----:B------:R3:W-:Y:S04]  /*2000*/  STS [R49+0x8b0], R19 ;  /* 0x0008b01331007388 */ /* 0x0007e80000000800 */
[----:B------:R-:W-:Y:S04]  /*2010*/  STS [R49+0x40], R33 ;  /* 0x0000402131007388 */ /* 0x000fe80000000800 */
[----:B------:R-:W-:Y:S01]  /*2020*/  STS [R49+0x8c0], R35 ;  /* 0x0008c02331007388 */ /* 0x000fe20000000800 */
[----:B-1----:R-:W-:Y:S01]  /*2030*/  IMAD.WIDE R46, R47, 0x2, R2 ;  /* 0x000000022f2e7825 */ /* 0x002fe200078e0202 */
[----:B---3--:R-:W-:-:S02]  /*2040*/  LOP3.LUT R19, R155, 0x38, RZ, 0xfc, !PT ;  /* 0x000000389b137812 */ /* 0x008fc400078efcff */
[----:B------:R1:W-:Y:S04]  /*2050*/  STS [R49+0x50], R44 ;  /* 0x0000502c31007388 */ /* 0x0003e80000000800 */
[----:B------:R-:W-:Y:S04]  /*2060*/  STS [R49+0x8d0], R152 ;  /* 0x0008d09831007388 */ /* 0x000fe80000000800 */
[----:B------:R-:W-:Y:S01]  /*2070*/  STS [R49+0x60], R48 ;  /* 0x0000603031007388 */ /* 0x000fe20000000800 */
[----:B-1----:R-:W-:-:S03]  /*2080*/  IMAD.WIDE R44, R61, 0x2, R2 ;  /* 0x000000023d2c7825 */ /* 0x002fc600078e0202 */
[----:B------:R-:W-:Y:S04]  /*2090*/  STS [R49+0x8e0], R50 ;  /* 0x0008e03231007388 */ /* 0x000fe80000000800 */
[----:B------:R1:W-:Y:S04]  /*20a0*/  STS [R49+0x70], R52 ;  /* 0x0000703431007388 */ /* 0x0003e80000000800 */
[----:B------:R3:W-:Y:S04]  /*20b0*/  STS [R49+0x8f0], R54 ;  /* 0x0008f03631007388 */ /* 0x0007e80000000800 */
[----:B------:R4:W-:Y:S01]  /*20c0*/  STS [R49+0x80], R56 ;  /* 0x0000803831007388 */ /* 0x0009e20000000800 */
[----:B-1----:R-:W-:-:S03]  /*20d0*/  IMAD.WIDE R52, R53, 0x2, R2 ;  /* 0x0000000235347825 */ /* 0x002fc600078e0202 */
[----:B------:R-:W-:Y:S01]  /*20e0*/  STS [R49+0x900], R154 ;  /* 0x0009009a31007388 */ /* 0x000fe20000000800 */
[----:B---3--:R-:W-:-:S03]  /*20f0*/  IMAD.WIDE R54, R55, 0x2, R2 ;  /* 0x0000000237367825 */ /* 0x008fc600078e0202 */
[----:B------:R-:W-:Y:S01]  /*2100*/  STS [R49+0x90], R60 ;  /* 0x0000903c31007388 */ /* 0x000fe20000000800 */
[----:B----4-:R-:W-:-:S03]  /*2110*/  IMAD.WIDE R56, R57, 0x2, R2 ;  /* 0x0000000239387825 */ /* 0x010fc600078e0202 */
        /* <DEDUP_REMOVED lines=12> */
[----:B------:R1:W-:Y:S01]  /*21e0*/  STS [R49+0x970], R86 ;  /* 0x0009705631007388 */ /* 0x0003e20000000800 */
[----:B------:R-:W-:Y:S01]  /*21f0*/  BAR.SYNC.DEFER_BLOCKING 0x0 ;  /* 0x0000000000007b1d */ /* 0x000fe20000010000 */
[----:B-1----:R-:W-:-:S05]  /*2200*/  LOP3.LUT R49, R155, 0x40, RZ, 0xfc, !PT ;  /* 0x000000409b317812 */ /* 0x002fca00078efcff */
[----:B--2---:R1:W-:Y:S01]  /*2210*/  @P3 STG.E.128 desc[UR22][R44.64], R36 ;  /* 0x000000242c003986 */ /* 0x0043e2000c101d16 */
[----:B------:R-:W-:-:S03]  /*2220*/  ISETP.LT.AND P3, PT, R17, R0, !P0 ;  /* 0x000000001100720c */ /* 0x000fc60004761270 */
[----:B------:R-:W-:Y:S01]  /*2230*/  @P2 STG.E.128 desc[UR22][R46.64], R40 ;  /* 0x000000282e002986 */ /* 0x000fe2000c101d16 */
[----:B------:R-:W-:-:S03]  /*2240*/  ISETP.LT.AND P2, PT, R19, R0, !P0 ;  /* 0x000000001300720c */ /* 0x000fc60004741270 */
[----:B------:R-:W2:Y:S04]  /*2250*/  LDS.128 R16, [R58] ;  /* 0x000000003a107984 */ /* 0x000ea80000000c00 */
[----:B------:R3:W-:Y:S01]  /*2260*/  @P1 STG.E.128 desc[UR22][R52.64], R20 ;  /* 0x0000001434001986 */ /* 0x0007e2000c101d16 */
[----:B------:R-:W-:-:S03]  /*2270*/  ISETP.LT.AND P1, PT, R49, R0, !P0 ;  /* 0x000000003100720c */ /* 0x000fc60004721270 */
[----:B-----5:R4:W-:Y:S01]  /*2280*/  @P6 STG.E.128 desc[UR22][R54.64], R24 ;  /* 0x0000001836006986 */ /* 0x0209e2000c101d16 */
[----:B-1----:R-:W-:-:S03]  /*2290*/  LOP3.LUT R37, R155, 0x48, RZ, 0xfc, !PT ;  /* 0x000000489b257812 */ /* 0x002fc600078efcff */
[----:B------:R-:W1:Y:S01]  /*22a0*/  LDS.128 R32, [R58+0x880] ;  /* 0x000880003a207984 */ /* 0x000e620000000c00 */
[----:B------:R-:W-:-:S03]  /*22b0*/  ISETP.LT.AND P6, PT, R37, R0, !P0 ;  /* 0x000000002500720c */ /* 0x000fc600047c1270 */
[----:B------:R-:W5:Y:S04]  /*22c0*/  LDS.128 R36, [R58+0x1100] ;  /* 0x001100003a247984 */ /* 0x000f680000000c00 */
[----:B------:R-:W1:Y:S01]  /*22d0*/  LDS.128 R40, [R58+0x1980] ;  /* 0x001980003a287984 */ /* 0x000e620000000c00 */
[----:B---3--:R-:W-:-:S03]  /*22e0*/  VIADD R53, R61, 0x24000 ;  /* 0x000240003d357836 */ /* 0x008fc60000000000 */
[----:B------:R-:W1:Y:S01]  /*22f0*/  LDS.128 R44, [R58+0x2200] ;  /* 0x002200003a2c7984 */ /* 0x000e620000000c00 */
[----:B----4-:R-:W-:-:S03]  /*2300*/  IMAD.WIDE R24, R63, 0x2, R2 ;  /* 0x000000023f187825 */ /* 0x010fc600078e0202 */
[----:B------:R-:W4:Y:S01]  /*2310*/  LDS.128 R48, [R58+0x2a80] ;  /* 0x002a80003a307984 */ /* 0x000f220000000c00 */
[----:B------:R-:W-:Y:S01]  /*2320*/  IMAD.WIDE R26, R53, 0x2, R2 ;  /* 0x00000002351a7825 */ /* 0x000fe200078e0202 */
[----:B------:R-:W-:Y:S02]  /*2330*/  LOP3.LUT R53, R155, 0x60, RZ, 0xfc, !PT ;  /* 0x000000609b357812 */ /* 0x000fe400078efcff */
[----:B------:R-:W1:Y:S01]  /*2340*/  LDS.128 R20, [R58+0x3300] ;  /* 0x003300003a147984 */ /* 0x000e620000000c00 */
[----:B------:R-:W-:-:S03]  /*2350*/  VIADD R55, R61, 0x36000 ;  /* 0x000360003d377836 */ /* 0x000fc60000000000 */
[----:B------:R3:W-:Y:S01]  /*2360*/  @P5 STG.E.128 desc[UR22][R56.64], R28 ;  /* 0x0000001c38005986 */ /* 0x0007e2000c101d16 */
[----:B------:R-:W-:-:S03]  /*2370*/  ISETP.LT.AND P5, PT, R59, R0, !P0 ;  /* 0x000000003b00720c */ /* 0x000fc600047a1270 */
[----:B------:R2:W-:Y:S04]  /*2380*/  @P4 STG.E.128 desc[UR22][R24.64], R12 ;  /* 0x0000000c18004986 */ /* 0x0005e8000c101d16 */
[----:B------:R4:W-:Y:S01]  /*2390*/  @P3 STG.E.128 desc[UR22][R26.64], R4 ;  /* 0x000000041a003986 */ /* 0x0009e2000c101d16 */
[----:B------:R-:W-:Y:S02]  /*23a0*/  ISETP.LT.AND P3, PT, R53, R0, !P0 ;  /* 0x000000003500720c */ /* 0x000fe40004761270 */
[C---:B------:R-:W-:Y:S02]  /*23b0*/  LOP3.LUT R53, R155.reuse, 0x68, RZ, 0xfc, !PT ;  /* 0x000000689b357812 */ /* 0x040fe400078efcff */
[----:B---3--:R-:W-:Y:S01]  /*23c0*/  LOP3.LUT R31, R155, 0x58, RZ, 0xfc, !PT ;  /* 0x000000589b1f7812 */ /* 0x008fe200078efcff */
[----:B------:R-:W-:-:S03]  /*23d0*/  VIADD R29, R61, 0x2a000 ;  /* 0x0002a0003d1d7836 */ /* 0x000fc60000000000 */
[----:B------:R-:W-:Y:S01]  /*23e0*/  ISETP.LT.AND P4, PT, R31, R0, !P0 ;  /* 0x000000001f00720c */ /* 0x000fe20004781270 */
[----:B------:R-:W-:Y:S01]  /*23f0*/  VIADD R31, R61, 0x30000 ;  /* 0x000300003d1f7836 */ /* 0x000fe20000000000 */
[----:B--2---:R-:W-:Y:S01]  /*2400*/  LOP3.LUT R15, R155, 0x70, RZ, 0xfc, !PT ;  /* 0x000000709b0f7812 */ /* 0x004fe200078efcff */
[----:B------:R-:W-:Y:S01]  /*2410*/  IMAD.WIDE R28, R29, 0x2, R2 ;  /* 0x000000021d1c7825 */ /* 0x000fe200078e0202 */
[----:B------:R-:W-:-:S03]  /*2420*/  LOP3.LUT R155, R155, 0x78, RZ, 0xfc, !PT ;  /* 0x000000789b9b7812 */ /* 0x000fc600078efcff */
[--C-:B------:R-:W-:Y:S01]  /*2430*/  IMAD.WIDE R30, R31, 0x2, R2.reuse ;  /* 0x000000021f1e7825 */ /* 0x100fe200078e0202 */
[----:B------:R2:W-:Y:S01]  /*2440*/  @P2 STG.E.128 desc[UR22][R28.64], R8 ;  /* 0x000000081c002986 */ /* 0x0005e2000c101d16 */
[-C--:B------:R-:W-:Y:S02]  /*2450*/  ISETP.LT.AND P2, PT, R53, R0.reuse, !P0 ;  /* 0x000000003500720c */ /* 0x080fe40004741270 */
[----:B----4-:R-:W-:Y:S01]  /*2460*/  VIADD R5, R61, 0x3c000 ;  /* 0x0003c0003d057836 */ /* 0x010fe20000000000 */
[----:B------:R3:W-:Y:S01]  /*2470*/  @P1 STG.E.128 desc[UR22][R30.64], R16 ;  /* 0x000000101e001986 */ /* 0x0007e2000c101d16 */
[-C--:B------:R-:W-:Y:S01]  /*2480*/  ISETP.LT.AND P1, PT, R15, R0.reuse, !P0 ;  /* 0x000000000f00720c */ /* 0x080fe20004721270 */
[----:B------:R-:W-:Y:S01]  /*2490*/  VIADD R7, R61, 0x42000 ;  /* 0x000420003d077836 */ /* 0x000fe20000000000 */
[----:B------:R-:W-:Y:S01]  /*24a0*/  ISETP.LT.AND P0, PT, R155, R0, !P0 ;  /* 0x000000009b00720c */ /* 0x000fe20004701270 */
[----:B------:R-:W-:-:S04]  /*24b0*/  IMAD.WIDE R12, R55, 0x2, R2 ;  /* 0x00000002370c7825 */ /* 0x000fc800078e0202 */
[----:B------:R-:W-:Y:S01]  /*24c0*/  VIADD R15, R61, 0x54000 ;  /* 0x000540003d0f7836 */ /* 0x000fe20000000000 */
[----:B-1----:R3:W-:Y:S01]  /*24d0*/  @P6 STG.E.128 desc[UR22][R12.64], R32 ;  /* 0x000000200c006986 */ /* 0x0027e2000c101d16 */
[----:B------:R-:W-:-:S04]  /*24e0*/  IMAD.WIDE R4, R5, 0x2, R2 ;  /* 0x0000000205047825 */ /* 0x000fc800078e0202 */
[C---:B--2---:R-:W-:Y:S01]  /*24f0*/  VIADD R9, R61.reuse, 0x48000 ;  /* 0x000480003d097836 */ /* 0x044fe20000000000 */
[----:B-----5:R3:W-:Y:S01]  /*2500*/  @P5 STG.E.128 desc[UR22][R4.64], R36 ;  /* 0x0000002404005986 */ /* 0x0207e2000c101d16 */
[----:B------:R-:W-:Y:S02]  /*2510*/  VIADD R11, R61, 0x4e000 ;  /* 0x0004e0003d0b7836 */ /* 0x000fe40000000000 */
[----:B------:R-:W-:-:S04]  /*2520*/  IMAD.WIDE R6, R7, 0x2, R2 ;  /* 0x0000000207067825 */ /* 0x000fc800078e0202 */
[--C-:B------:R-:W-:Y:S01]  /*2530*/  IMAD.WIDE R8, R9, 0x2, R2.reuse ;  /* 0x0000000209087825 */ /* 0x100fe200078e0202 */
[----:B------:R3:W-:Y:S03]  /*2540*/  @P4 STG.E.128 desc[UR22][R6.64], R40 ;  /* 0x0000002806004986 */ /* 0x0007e6000c101d16 */
[--C-:B------:R-:W-:Y:S01]  /*2550*/  IMAD.WIDE R10, R11, 0x2, R2.reuse ;  /* 0x000000020b0a7825 */ /* 0x100fe200078e0202 */
[----:B------:R3:W-:Y:S03]  /*2560*/  @P3 STG.E.128 desc[UR22][R8.64], R44 ;  /* 0x0000002c08003986 */ /* 0x0007e6000c101d16 */
[----:B------:R-:W-:Y:S01]  /*2570*/  IMAD.WIDE R14, R15, 0x2, R2 ;  /* 0x000000020f0e7825 */ /* 0x000fe200078e0202 */
[----:B------:R3:W-:Y:S04]  /*2580*/  @P2 STG.E.128 desc[UR22][R10.64], R48 ;  /* 0x000000300a002986 */ /* 0x0007e8000c101d16 */
[----:B------:R3:W-:Y:S01]  /*2590*/  @P1 STG.E.128 desc[UR22][R14.64], R20 ;  /* 0x000000140e001986 */ /* 0x0007e2000c101d16 */
[----:B------:R-:W-:Y:S05]  /*25a0*/  @!P0 EXIT ;  /* 0x000000000000894d */ /* 0x000fea0003800000 */
[----:B------:R-:W1:Y:S01]  /*25b0*/  LDS.128 R56, [R58+0x3b80] ;  /* 0x003b80003a387984 */ /* 0x000e620000000c00 */
[----:B------:R-:W-:-:S04]  /*25c0*/  VIADD R61, R61, 0x5a000 ;  /* 0x0005a0003d3d7836 */ /* 0x000fc80000000000 */
[----:B------:R-:W-:-:S05]  /*25d0*/  IMAD.WIDE R2, R61, 0x2, R2 ;  /* 0x000000023d027825 */ /* 0x000fca00078e0202 */
[----:B-1----:R-:W-:Y:S01]  /*25e0*/  STG.E.128 desc[UR22][R2.64], R56 ;  /* 0x0000003802007986 */ /* 0x002fe2000c101d16 */
[----:B------:R-:W-:Y:S05]  /*25f0*/  EXIT ;  /* 0x000000000000794d */ /* 0x000fea0003800000 */
.L_x_1:
[----:B------:R-:W-:-:S00]  /*2600*/  BRA `(.L_x_1) ;  /* 0xfffffffc00fc7947 */ /* 0x000fc0000383ffff */
[----:B------:R-:W-:-:S00]  /*2610*/  NOP ;  /* 0x0000000000007918 */ /* 0x000fc00000000000 */
        /* <DEDUP_REMOVED lines=14> */
.L_x_2:


//--------------------- .nv.shared.triton_mm      --------------------------
	.section	.nv.shared.triton_mm,"aw",@nobits
	.sectionflags	@""
	.align	16
	.zero		1024


//--------------------- .nv.constant0.triton_mm   --------------------------
	.section	.nv.constant0.triton_mm,"a",@progbits
	.sectionflags	@""
	.align	4
.nv.constant0.triton_mm:
	.zero		556
